	.headerflags	@"EF_CUDA_TEXMODE_UNIFIED EF_CUDA_64BIT_ADDRESS EF_CUDA_ACCELERATORS EF_CUDA_SM90 EF_CUDA_VIRTUAL_SM(EF_CUDA_SM90)"
	.elftype	@"ET_EXEC"


//--------------------- .nv.info                  --------------------------
	.section	.nv.info,"",@"SHT_CUDA_INFO"
	.align	4


	//----- nvinfo : EIATTR_REGCOUNT
	.align		4
        /*0000*/ 	.byte	0x04, 0x2f
        /*0002*/ 	.short	(.L_3 - .L_2)
	.align		4
.L_2:
        /*0004*/ 	.word	index@(triton_poi_fused__native_batch_norm_legit_no_training_relu_threshold_backward_24)
        /*0008*/ 	.word	0x00000028


	//----- nvinfo : EIATTR_MIN_STACK_SIZE
	.align		4
.L_3:
        /*000c*/ 	.byte	0x04, 0x12
        /*000e*/ 	.short	(.L_5 - .L_4)
	.align		4
.L_4:
        /*0010*/ 	.word	index@(triton_poi_fused__native_batch_norm_legit_no_training_relu_threshold_backward_24)
        /*0014*/ 	.word	0x00000000


	//----- nvinfo : EIATTR_FRAME_SIZE
	.align		4
.L_5:
        /*0018*/ 	.byte	0x04, 0x11
        /*001a*/ 	.short	(.L_7 - .L_6)
	.align		4
.L_6:
        /*001c*/ 	.word	index@(triton_poi_fused__native_batch_norm_legit_no_training_relu_threshold_backward_24)
        /*0020*/ 	.word	0x00000000


	//----- nvinfo : EIATTR_MIN_STACK_SIZE
	.align		4
.L_7:
        /*0024*/ 	.byte	0x04, 0x12
        /*0026*/ 	.short	(.L_9 - .L_8)
	.align		4
.L_8:
        /*0028*/ 	.word	index@(triton_poi_fused__native_batch_norm_legit_no_training_relu_threshold_backward_24)
        /*002c*/ 	.word	0x00000000
.L_9:


//--------------------- .nv.info.triton_poi_fused__native_batch_norm_legit_no_training_relu_threshold_backward_24 --------------------------
	.section	.nv.info.triton_poi_fused__native_batch_norm_legit_no_training_relu_threshold_backward_24,"",@"SHT_CUDA_INFO"
	.sectionflags	@""
	.align	4


	//----- nvinfo : EIATTR_CUDA_API_VERSION
	.align		4
        /*0000*/ 	.byte	0x04, 0x37
        /*0002*/ 	.short	(.L_11 - .L_10)
.L_10:
        /*0004*/ 	.word	0x0000007c


	//----- nvinfo : EIATTR_KPARAM_INFO
	.align		4
.L_11:
        /*0008*/ 	.byte	0x04, 0x17
        /*000a*/ 	.short	(.L_13 - .L_12)
.L_12:
        /*000c*/ 	.word	0x00000000
        /*0010*/ 	.short	0x0008
        /*0012*/ 	.short	0x003c
        /*0014*/ 	.byte	0x00, 0xf0, 0x11, 0x00


	//----- nvinfo : EIATTR_KPARAM_INFO
	.align		4
.L_13:
        /*0018*/ 	.byte	0x04, 0x17
        /*001a*/ 	.short	(.L_15 - .L_14)
.L_14:
        /*001c*/ 	.word	0x00000000
        /*0020*/ 	.short	0x0007
        /*0022*/ 	.short	0x0038
        /*0024*/ 	.byte	0x00, 0xf0, 0x11, 0x00


	//----- nvinfo : EIATTR_KPARAM_INFO
	.align		4
.L_15:
        /*0028*/ 	.byte	0x04, 0x17
        /*002a*/ 	.short	(.L_17 - .L_16)
.L_16:
        /*002c*/ 	.word	0x00000000
        /*0030*/ 	.short	0x0006
        /*0032*/ 	.short	0x0030
        /*0034*/ 	.byte	0x00, 0xf4, 0x21, 0x00


	//----- nvinfo : EIATTR_KPARAM_INFO
	.align		4
.L_17:
        /*0038*/ 	.byte	0x04, 0x17
        /*003a*/ 	.short	(.L_19 - .L_18)
.L_18:
        /*003c*/ 	.word	0x00000000
        /*0040*/ 	.short	0x0005
        /*0042*/ 	.short	0x0028
        /*0044*/ 	.byte	0x00, 0xf4, 0x21, 0x00


	//----- nvinfo : EIATTR_KPARAM_INFO
	.align		4
.L_19:
        /*0048*/ 	.byte	0x04, 0x17
        /*004a*/ 	.short	(.L_21 - .L_20)
.L_20:
        /*004c*/ 	.word	0x00000000
        /*0050*/ 	.short	0x0004
        /*0052*/ 	.short	0x0020
        /*0054*/ 	.byte	0x00, 0xf4, 0x21, 0x00


	//----- nvinfo : EIATTR_KPARAM_INFO
	.align		4
.L_21:
        /*0058*/ 	.byte	0x04, 0x17
        /*005a*/ 	.short	(.L_23 - .L_22)
.L_22:
        /*005c*/ 	.word	0x00000000
        /*0060*/ 	.short	0x0003
        /*0062*/ 	.short	0x0018
        /*0064*/ 	.byte	0x00, 0xf4, 0x21, 0x00


	//----- nvinfo : EIATTR_KPARAM_INFO
	.align		4
.L_23:
        /*0068*/ 	.byte	0x04, 0x17
        /*006a*/ 	.short	(.L_25 - .L_24)
.L_24:
        /*006c*/ 	.word	0x00000000
        /*0070*/ 	.short	0x0002
        /*0072*/ 	.short	0x0010
        /*0074*/ 	.byte	0x00, 0xf4, 0x21, 0x00


	//----- nvinfo : EIATTR_KPARAM_INFO
	.align		4
.L_25:
        /*0078*/ 	.byte	0x04, 0x17
        /*007a*/ 	.short	(.L_27 - .L_26)
.L_26:
        /*007c*/ 	.word	0x00000000
        /*0080*/ 	.short	0x0001
        /*0082*/ 	.short	0x0008
        /*0084*/ 	.byte	0x00, 0xf4, 0x21, 0x00


	//----- nvinfo : EIATTR_KPARAM_INFO
	.align		4
.L_27:
        /*0088*/ 	.byte	0x04, 0x17
        /*008a*/ 	.short	(.L_29 - .L_28)
.L_28:
        /*008c*/ 	.word	0x00000000
        /*0090*/ 	.short	0x0000
        /*0092*/ 	.short	0x0000
        /*0094*/ 	.byte	0x00, 0xf4, 0x21, 0x00


	//----- nvinfo : EIATTR_SPARSE_MMA_MASK
	.align		4
.L_29:
        /*0098*/ 	.byte	0x03, 0x50
        /*009a*/ 	.short	0x0000


	//----- nvinfo : EIATTR_MAXREG_COUNT
	.align		4
        /*009c*/ 	.byte	0x03, 0x1b
        /*009e*/ 	.short	0x00ff


	//----- nvinfo : EIATTR_EXIT_INSTR_OFFSETS
	.align		4
        /*00a0*/ 	.byte	0x04, 0x1c
        /*00a2*/ 	.short	(.L_31 - .L_30)


	//   ....[0]....
.L_30:
        /*00a4*/ 	.word	0x00001de0


	//   ....[1]....
        /*00a8*/ 	.word	0x00001e00


	//----- nvinfo : EIATTR_REQNTID
	.align		4
.L_31:
        /*00ac*/ 	.byte	0x04, 0x10
        /*00ae*/ 	.short	(.L_33 - .L_32)
.L_32:
        /*00b0*/ 	.word	0x00000100
        /*00b4*/ 	.word	0x00000001
        /*00b8*/ 	.word	0x00000001


	//----- nvinfo : EIATTR_CBANK_PARAM_SIZE
	.align		4
.L_33:
        /*00bc*/ 	.byte	0x03, 0x19
        /*00be*/ 	.short	0x0040


	//----- nvinfo : EIATTR_PARAM_CBANK
	.align		4
        /*00c0*/ 	.byte	0x04, 0x0a
        /*00c2*/ 	.short	(.L_35 - .L_34)
	.align		4
.L_34:
        /*00c4*/ 	.word	index@(.nv.constant0.triton_poi_fused__native_batch_norm_legit_no_training_relu_threshold_backward_24)
        /*00c8*/ 	.short	0x0210
        /*00ca*/ 	.short	0x0040


	//----- nvinfo : EIATTR_SW_WAR
	.align		4
.L_35:
        /*00cc*/ 	.byte	0x04, 0x36
        /*00ce*/ 	.short	(.L_37 - .L_36)
.L_36:
        /*00d0*/ 	.word	0x00000008
.L_37:


//--------------------- .nv.callgraph             --------------------------
	.section	.nv.callgraph,"",@"SHT_CUDA_CALLGRAPH"
	.align	4
	.sectionentsize	8
	.align		4
        /*0000*/ 	.word	0x00000000
	.align		4
        /*0004*/ 	.word	0xffffffff
	.align		4
        /*0008*/ 	.word	0x00000000
	.align		4
        /*000c*/ 	.word	0xfffffffe
	.align		4
        /*0010*/ 	.word	0x00000000
	.align		4
        /*0014*/ 	.word	0xfffffffd
	.align		4
        /*0018*/ 	.word	0x00000000
	.align		4
        /*001c*/ 	.word	0xfffffffc


//--------------------- .nv.constant4             --------------------------
	.section	.nv.constant4,"a",@progbits
	.align	8
	.align		8
.nv.constant4:
        /*0000*/ 	.dword	_$_str
	.align		8
        /*0008*/ 	.dword	_$_str_$_2


//--------------------- .text.triton_poi_fused__native_batch_norm_legit_no_training_relu_threshold_backward_24 --------------------------
	.section	.text.triton_poi_fused__native_batch_norm_legit_no_training_relu_threshold_backward_24,"ax",@progbits
	.sectionflags	@"SHF_BARRIERS=1"
	.align	128
        .global         triton_poi_fused__native_batch_norm_legit_no_training_relu_threshold_backward_24
        .type           triton_poi_fused__native_batch_norm_legit_no_training_relu_threshold_backward_24,@function
        .size           triton_poi_fused__native_batch_norm_legit_no_training_relu_threshold_backward_24,(.L_x_1 - triton_poi_fused__native_batch_norm_legit_no_training_relu_threshold_backward_24)
        .other          triton_poi_fused__native_batch_norm_legit_no_training_relu_threshold_backward_24,@"STO_CUDA_ENTRY STV_DEFAULT"
triton_poi_fused__native_batch_norm_legit_no_training_relu_threshold_backward_24:
.text.triton_poi_fused__native_batch_norm_legit_no_training_relu_threshold_backward_24:
[----:B------:R-:W0:Y:S01]  /*0000*/  LDC R1, c[0x0][0x28] ;  /* 0x00000a00ff017b82 */ /* 0x000e220000000800 */
[----:B------:R-:W1:Y:S07]  /*0010*/  S2R R12, SR_TID.X ;  /* 0x00000000000c7919 */ /* 0x000e6e0000002100 */
[----:B------:R-:W2:Y:S01]  /*0020*/  LDC.64 R28, c[0x0][0x210] ;  /* 0x00008400ff1c7b82 */ /* 0x000ea20000000a00 */
[----:B------:R-:W-:Y:S02]  /*0030*/  CS2R R16, SRZ ;  /* 0x0000000000107805 */ /* 0x000fe4000001ff00 */
[----:B------:R-:W-:Y:S01]  /*0040*/  CS2R R18, SRZ ;  /* 0x0000000000127805 */ /* 0x000fe2000001ff00 */
[----:B------:R-:W3:Y:S01]  /*0050*/  S2R R3, SR_CTAID.Y ;  /* 0x0000000000037919 */ /* 0x000ee20000002600 */
[----:B------:R-:W-:-:S02]  /*0060*/  CS2R R20, SRZ ;  /* 0x0000000000147805 */ /* 0x000fc4000001ff00 */
[----:B------:R-:W-:Y:S01]  /*0070*/  CS2R R22, SRZ ;  /* 0x0000000000167805 */ /* 0x000fe2000001ff00 */
[----:B------:R-:W-:Y:S01]  /*0080*/  ULDC.64 UR6, c[0x0][0x208] ;  /* 0x0000820000067ab9 */ /* 0x000fe20000000a00 */
[----:B------:R-:W4:Y:S01]  /*0090*/  S2R R33, SR_CTAID.X ;  /* 0x0000000000217919 */ /* 0x000f220000002500 */
[----:B------:R-:W5:Y:S08]  /*00a0*/  S2UR UR5, SR_CgaCtaId ;  /* 0x00000000000579c3 */ /* 0x000f700000008800 */
[----:B------:R-:W2:Y:S01]  /*00b0*/  LDC.64 R34, c[0x0][0x220] ;  /* 0x00008800ff227b82 */ /* 0x000ea20000000a00 */
[----:B-1----:R-:W-:Y:S01]  /*00c0*/  IMAD.SHL.U32 R13, R12, 0x10, RZ ;  /* 0x000000100c0d7824 */ /* 0x002fe200078e00ff */
[----:B------:R-:W-:-:S02]  /*00d0*/  SHF.R.U32.HI R2, RZ, 0x4, R12 ;  /* 0x00000004ff027819 */ /* 0x000fc4000001160c */
[--C-:B---3--:R-:W-:Y:S02]  /*00e0*/  SHF.R.S32.HI R30, RZ, 0x17, R3.reuse ;  /* 0x00000017ff1e7819 */ /* 0x108fe40000011403 */
[----:B------:R-:W-:Y:S01]  /*00f0*/  LOP3.LUT R0, R13, 0xf0, RZ, 0xc0, !PT ;  /* 0x000000f00d007812 */ /* 0x000fe200078ec0ff */
[----:B----4-:R-:W-:Y:S01]  /*0100*/  IMAD.SHL.U32 R33, R33, 0x10, RZ ;  /* 0x0000001021217824 */ /* 0x010fe200078e00ff */
[----:B------:R-:W-:Y:S02]  /*0110*/  SGXT.U32 R2, R2, 0x4 ;  /* 0x000000040202781a */ /* 0x000fe40000000000 */
[----:B------:R-:W-:Y:S02]  /*0120*/  PRMT R0, R0, 0x6540, R3 ;  /* 0x0000654000007816 */ /* 0x000fe40000000003 */
[----:B------:R-:W-:Y:S02]  /*0130*/  LOP3.LUT R4, R33, R2, RZ, 0xfc, !PT ;  /* 0x0000000221047212 */ /* 0x000fe400078efcff */
[----:B------:R-:W-:-:S02]  /*0140*/  SHF.R.S32.HI R5, RZ, 0x1f, R0 ;  /* 0x0000001fff057819 */ /* 0x000fc40000011400 */
[----:B------:R-:W-:Y:S02]  /*0150*/  SGXT R30, R30, 0x1 ;  /* 0x000000011e1e781a */ /* 0x000fe40000000200 */
[----:B------:R-:W-:Y:S02]  /*0160*/  LEA.HI R6, R5, R0, RZ, 0x9 ;  /* 0x0000000005067211 */ /* 0x000fe400078f48ff */
[C---:B------:R-:W-:Y:S02]  /*0170*/  LOP3.LUT R7, R0.reuse, 0x8, RZ, 0xfc, !PT ;  /* 0x0000000800077812 */ /* 0x040fe400078efcff */
[----:B------:R-:W-:Y:S02]  /*0180*/  SHF.R.S32.HI R5, RZ, 0x9, R6 ;  /* 0x00000009ff057819 */ /* 0x000fe40000011406 */
[----:B------:R-:W-:Y:S02]  /*0190*/  LOP3.LUT R9, R0, 0xc, RZ, 0xfc, !PT ;  /* 0x0000000c00097812 */ /* 0x000fe400078efcff */
[----:B------:R-:W-:Y:S01]  /*01a0*/  ISETP.GE.AND P0, PT, R4, 0x33, PT ;  /* 0x000000330400780c */ /* 0x000fe20003f06270 */
[----:B------:R-:W-:Y:S01]  /*01b0*/  IMAD R14, R5, 0x33, R4 ;  /* 0x00000033050e7824 */ /* 0x000fe200078e0204 */
[----:B------:R-:W-:-:S02]  /*01c0*/  LOP3.LUT R5, R0, 0x4, RZ, 0xfc, !PT ;  /* 0x0000000400057812 */ /* 0x000fc400078efcff */
[C---:B------:R-:W-:Y:S02]  /*01d0*/  LEA.HI R8, R30.reuse, R7, RZ, 0x9 ;  /* 0x000000071e087211 */ /* 0x040fe400078f48ff */
[C---:B------:R-:W-:Y:S02]  /*01e0*/  LEA.HI R4, R30.reuse, R5, RZ, 0x9 ;  /* 0x000000051e047211 */ /* 0x040fe400078f48ff */
[----:B------:R-:W-:Y:S02]  /*01f0*/  LEA.HI R10, R30, R9, RZ, 0x9 ;  /* 0x000000091e0a7211 */ /* 0x000fe400078f48ff */
[----:B------:R-:W-:Y:S01]  /*0200*/  LOP3.LUT R11, R6, 0xfffffe00, RZ, 0xc0, !PT ;  /* 0xfffffe00060b7812 */ /* 0x000fe200078ec0ff */
[----:B------:R-:W-:Y:S01]  /*0210*/  IMAD.SHL.U32 R6, R14, 0x200, RZ ;  /* 0x000002000e067824 */ /* 0x000fe200078e00ff */
[----:B------:R-:W-:Y:S02]  /*0220*/  LOP3.LUT R4, R4, 0xfffffe00, RZ, 0xc0, !PT ;  /* 0xfffffe0004047812 */ /* 0x000fe400078ec0ff */
[----:B------:R-:W-:-:S02]  /*0230*/  LOP3.LUT R8, R8, 0xfffffe00, RZ, 0xc0, !PT ;  /* 0xfffffe0008087812 */ /* 0x000fc400078ec0ff */
[----:B------:R-:W-:Y:S02]  /*0240*/  LOP3.LUT R10, R10, 0xfffffe00, RZ, 0xc0, !PT ;  /* 0xfffffe000a0a7812 */ /* 0x000fe400078ec0ff */
[C---:B------:R-:W-:Y:S02]  /*0250*/  IADD3 R15, R6.reuse, R5, -R4 ;  /* 0x00000005060f7210 */ /* 0x040fe40007ffe804 */
[----:B------:R-:W-:Y:S02]  /*0260*/  CS2R R4, SRZ ;  /* 0x0000000000047805 */ /* 0x000fe4000001ff00 */
[C---:B------:R-:W-:Y:S02]  /*0270*/  IADD3 R25, R6.reuse, R7, -R8 ;  /* 0x0000000706197210 */ /* 0x040fe40007ffe808 */
[----:B------:R-:W-:Y:S02]  /*0280*/  IADD3 R27, R6, R9, -R10 ;  /* 0x00000009061b7210 */ /* 0x000fe40007ffe80a */
[----:B------:R-:W-:-:S02]  /*0290*/  CS2R R8, SRZ ;  /* 0x0000000000087805 */ /* 0x000fc4000001ff00 */
[----:B------:R-:W-:Y:S02]  /*02a0*/  IADD3 R0, R6, R0, -R11 ;  /* 0x0000000006007210 */ /* 0x000fe40007ffe80b */
[----:B------:R-:W-:Y:S02]  /*02b0*/  CS2R R6, SRZ ;  /* 0x0000000000067805 */ /* 0x000fe4000001ff00 */
[----:B------:R-:W-:Y:S01]  /*02c0*/  CS2R R10, SRZ ;  /* 0x00000000000a7805 */ /* 0x000fe2000001ff00 */
[----:B--2---:R-:W-:-:S04]  /*02d0*/  IMAD.WIDE R14, R15, 0x4, R28 ;  /* 0x000000040f0e7825 */ /* 0x004fc800078e021c */
[--C-:B------:R-:W-:Y:S01]  /*02e0*/  IMAD.WIDE R24, R25, 0x4, R28.reuse ;  /* 0x0000000419187825 */ /* 0x100fe200078e021c */
[----:B------:R1:W2:Y:S03]  /*02f0*/  @!P0 LDG.E.EL.128 R8, desc[UR6][R14.64] ;  /* 0x000000060e088981 */ /* 0x0002a6000c2e1d00 */
[--C-:B------:R-:W-:Y:S01]  /*0300*/  IMAD.WIDE R26, R27, 0x4, R28.reuse ;  /* 0x000000041b1a7825 */ /* 0x100fe200078e021c */
[----:B------:R-:W3:Y:S03]  /*0310*/  @!P0 LDG.E.EL.128 R16, desc[UR6][R24.64] ;  /* 0x0000000618108981 */ /* 0x000ee6000c2e1d00 */
[----:B------:R-:W-:Y:S01]  /*0320*/  IMAD.WIDE R28, R0, 0x4, R28 ;  /* 0x00000004001c7825 */ /* 0x000fe200078e021c */
[----:B------:R4:W3:Y:S01]  /*0330*/  @!P0 LDG.E.EL.128 R20, desc[UR6][R26.64] ;  /* 0x000000061a148981 */ /* 0x0008e2000c2e1d00 */
[C---:B------:R-:W-:Y:S01]  /*0340*/  LOP3.LUT R32, R12.reuse, 0xf0, RZ, 0xc0, !PT ;  /* 0x000000f00c207812 */ /* 0x040fe200078ec0ff */
[----:B------:R-:W-:Y:S01]  /*0350*/  UMOV UR4, 0x400 ;  /* 0x0000040000047882 */ /* 0x000fe20000000000 */
[----:B------:R-:W-:Y:S01]  /*0360*/  LOP3.LUT R13, R13, 0xff0, RZ, 0xc0, !PT ;  /* 0x00000ff00d0d7812 */ /* 0x000fe200078ec0ff */
[----:B------:R-:W3:Y:S01]  /*0370*/  @!P0 LDG.E.EL.128 R4, desc[UR6][R28.64] ;  /* 0x000000061c048981 */ /* 0x000ee2000c2e1d00 */
[----:B-----5:R-:W-:Y:S01]  /*0380*/  UPRMT UR4, UR5, 0x654, UR4 ;  /* 0x0000065405047896 */ /* 0x020fe20008000004 */
[----:B------:R-:W-:Y:S01]  /*0390*/  PRMT R31, R12, 0x6540, R3 ;  /* 0x000065400c1f7816 */ /* 0x000fe20000000003 */
[----:B-1----:R-:W1:Y:S01]  /*03a0*/  LDC.64 R14, c[0x0][0x218] ;  /* 0x00008600ff0e7b82 */ /* 0x002e620000000a00 */
[----:B------:R-:W-:-:S05]  /*03b0*/  IMAD.IADD R13, R13, 0x1, R32 ;  /* 0x000000010d0d7824 */ /* 0x000fca00078e0220 */
[----:B0---4-:R-:W-:Y:S02]  /*03c0*/  LEA R26, R13, UR4, 0x2 ;  /* 0x000000040d1a7c11 */ /* 0x011fe4000f8e10ff */
[----:B------:R-:W-:Y:S01]  /*03d0*/  LEA.HI R30, R30, R31, RZ, 0x9 ;  /* 0x0000001f1e1e7211 */ /* 0x000fe200078f48ff */
[----:B------:R-:W0:Y:S03]  /*03e0*/  LDC.64 R24, c[0x0][0x228] ;  /* 0x00008a00ff187b82 */ /* 0x000e260000000a00 */
[----:B------:R-:W-:-:S05]  /*03f0*/  LOP3.LUT R30, R30, 0xfffffe00, RZ, 0xc0, !PT ;  /* 0xfffffe001e1e7812 */ /* 0x000fca00078ec0ff */
[----:B------:R-:W-:-:S04]  /*0400*/  IMAD.IADD R13, R31, 0x1, -R30 ;  /* 0x000000011f0d7824 */ /* 0x000fc800078e0a1e */
[----:B------:R-:W-:-:S04]  /*0410*/  IMAD.WIDE R34, R13, 0x4, R34 ;  /* 0x000000040d227825 */ /* 0x000fc800078e0222 */
[C---:B-1----:R-:W-:Y:S01]  /*0420*/  IMAD.WIDE R14, R13.reuse, 0x4, R14 ;  /* 0x000000040d0e7825 */ /* 0x042fe200078e020e */
[----:B--2---:R-:W-:Y:S04]  /*0430*/  STS.128 [R26+0x10], R8 ;  /* 0x000010081a007388 */ /* 0x004fe80000000c00 */
[----:B---3--:R-:W-:Y:S04]  /*0440*/  STS.128 [R26+0x20], R16 ;  /* 0x000020101a007388 */ /* 0x008fe80000000c00 */
[----:B------:R-:W-:Y:S04]  /*0450*/  STS.128 [R26+0x30], R20 ;  /* 0x000030141a007388 */ /* 0x000fe80000000c00 */
[----:B------:R1:W-:Y:S01]  /*0460*/  STS.128 [R26], R4 ;  /* 0x000000041a007388 */ /* 0x0003e20000000c00 */
[----:B------:R-:W-:Y:S08]  /*0470*/  BAR.SYNC.DEFER_BLOCKING 0x0 ;  /* 0x0000000000007b1d */ /* 0x000ff00000010000 */
[----:B-1----:R-:W1:Y:S01]  /*0480*/  LDC.64 R4, c[0x0][0x230] ;  /* 0x00008c00ff047b82 */ /* 0x002e620000000a00 */
[----:B------:R2:W3:Y:S01]  /*0490*/  LDG.E.EL R34, desc[UR6][R34.64] ;  /* 0x0000000622227981 */ /* 0x0004e2000c2e1900 */
[----:B0-----:R-:W-:-:S03]  /*04a0*/  IMAD.WIDE R6, R13, 0x4, R24 ;  /* 0x000000040d067825 */ /* 0x001fc600078e0218 */
[----:B------:R0:W4:Y:S04]  /*04b0*/  LDG.E.EL R15, desc[UR6][R14.64] ;  /* 0x000000060e0f7981 */ /* 0x000128000c2e1900 */
[----:B------:R5:W4:Y:S01]  /*04c0*/  LDG.E.EL R9, desc[UR6][R6.64] ;  /* 0x0000000606097981 */ /* 0x000b22000c2e1900 */
[----:B-1----:R-:W-:-:S06]  /*04d0*/  IMAD.WIDE R10, R13, 0x4, R4 ;  /* 0x000000040d0a7825 */ /* 0x002fcc00078e0204 */
[----:B------:R1:W4:Y:S01]  /*04e0*/  LDG.E.EL R10, desc[UR6][R10.64] ;  /* 0x000000060a0a7981 */ /* 0x000322000c2e1900 */
[----:B------:R-:W-:-:S04]  /*04f0*/  LOP3.LUT R4, R12, 0xff, RZ, 0xc0, !PT ;  /* 0x000000ff0c047812 */ /* 0x000fc800078ec0ff */
[----:B------:R-:W-:-:S05]  /*0500*/  LEA R5, R4, UR4, 0x2 ;  /* 0x0000000404057c11 */ /* 0x000fca000f8e10ff */
[----:B------:R-:W4:Y:S04]  /*0510*/  LDS R37, [R5] ;  /* 0x0000000005257984 */ /* 0x000f280000000800 */
[----:B--2---:R-:W2:Y:S04]  /*0520*/  LDS R35, [R5+0x1100] ;  /* 0x0011000005237984 */ /* 0x004ea80000000800 */
[----:B------:R-:W0:Y:S04]  /*0530*/  LDS R31, [R5+0x2200] ;  /* 0x00220000051f7984 */ /* 0x000e280000000800 */
[----:B------:R-:W1:Y:S04]  /*0540*/  LDS R29, [R5+0x3300] ;  /* 0x00330000051d7984 */ /* 0x000e680000000800 */
[----:B------:R-:W2:Y:S04]  /*0550*/  LDS R36, [R5+0x3b80] ;  /* 0x003b800005247984 */ /* 0x000ea80000000800 */
[----:B------:R-:W-:Y:S04]  /*0560*/  LDS R32, [R5+0x1540] ;  /* 0x0015400005207984 */ /* 0x000fe80000000800 */
[----:B------:R-:W-:Y:S04]  /*0570*/  LDS R30, [R5+0x2640] ;  /* 0x00264000051e7984 */ /* 0x000fe80000000800 */
[----:B------:R-:W-:Y:S04]  /*0580*/  LDS R28, [R5+0x3740] ;  /* 0x00374000051c7984 */ /* 0x000fe80000000800 */
[----:B------:R-:W-:Y:S04]  /*0590*/  LDS R26, [R5+0x3fc0] ;  /* 0x003fc000051a7984 */ /* 0x000fe80000000800 */
[----:B------:R-:W-:Y:S04]  /*05a0*/  LDS R24, [R5+0x880] ;  /* 0x0008800005187984 */ /* 0x000fe80000000800 */
[----:B------:R-:W-:Y:S04]  /*05b0*/  LDS R22, [R5+0xcc0] ;  /* 0x000cc00005167984 */ /* 0x000fe80000000800 */
[----:B------:R-:W-:Y:S04]  /*05c0*/  LDS R18, [R5+0x1980] ;  /* 0x0019800005127984 */ /* 0x000fe80000000800 */
[----:B0-----:R-:W-:Y:S04]  /*05d0*/  LDS R14, [R5+0x1dc0] ;  /* 0x001dc000050e7984 */ /* 0x001fe80000000800 */
[----:B-----5:R-:W-:Y:S01]  /*05e0*/  LDS R6, [R5+0x2ec0] ;  /* 0x002ec00005067984 */ /* 0x020fe20000000800 */
[----:B-1----:R-:W-:-:S02]  /*05f0*/  IMAD.SHL.U32 R11, R12, 0x10, RZ ;  /* 0x000000100c0b7824 */ /* 0x002fc400078e00ff */
[----:B------:R-:W-:-:S03]  /*0600*/  IMAD.MOV.U32 R7, RZ, RZ, 0x3e800000 ;  /* 0x3e800000ff077424 */ /* 0x000fc600078e00ff */
[----:B------:R-:W-:-:S04]  /*0610*/  LOP3.LUT R11, R11, 0xff0, RZ, 0xc0, !PT ;  /* 0x00000ff00b0b7812 */ /* 0x000fc800078ec0ff */
[----:B------:R-:W-:Y:S02]  /*0620*/  LEA.HI R20, R11, UR4, RZ, 0x1e ;  /* 0x000000040b147c11 */ /* 0x000fe4000f8ff0ff */
[----:B------:R-:W-:-:S03]  /*0630*/  PRMT R16, R2, 0x6540, R3 ;  /* 0x0000654002107816 */ /* 0x000fc60000000003 */
[----:B------:R-:W-:Y:S01]  /*0640*/  IMAD R20, R11, 0x4, R20 ;  /* 0x000000040b147824 */ /* 0x000fe200078e0214 */
[----:B------:R-:W-:-:S04]  /*0650*/  LOP3.LUT R33, R33, 0xf, R12, 0xf8, !PT ;  /* 0x0000000f21217812 */ /* 0x000fc800078ef80c */
[----:B------:R-:W-:Y:S01]  /*0660*/  ISETP.GE.AND P3, PT, R33, 0x33, PT ;  /* 0x000000332100780c */ /* 0x000fe20003f66270 */
[----:B---3--:R-:W-:Y:S02]  /*0670*/  FADD R8, R34, 9.9999997473787516356e-06 ;  /* 0x3727c5ac22087421 */ /* 0x008fe40000000000 */
[----:B------:R-:W0:Y:S02]  /*0680*/  LDS R34, [R5+0x440] ;  /* 0x0004400005227984 */ /* 0x000e240000000800 */
[----:B------:R1:W3:Y:S02]  /*0690*/  MUFU.SQRT R13, R8 ;  /* 0x00000008000d7308 */ /* 0x0002e40000002000 */
[----:B-1----:R-:W1:Y:S01]  /*06a0*/  LDS R8, [R5+0x2a80] ;  /* 0x002a800005087984 */ /* 0x002e620000000800 */
[C---:B---3--:R-:W-:Y:S02]  /*06b0*/  FSETP.GT.AND P1, PT, R13.reuse, 8.50705917302346158658e+37, PT ;  /* 0x7e8000000d00780b */ /* 0x048fe40003f24000 */
[----:B------:R-:W-:-:S11]  /*06c0*/  FSETP.GEU.AND P2, PT, R13, 1.175494350822287508e-38, PT ;  /* 0x008000000d00780b */ /* 0x000fd60003f4e000 */
[----:B------:R-:W-:-:S04]  /*06d0*/  @P1 FMUL R13, R13, 0.25 ;  /* 0x3e8000000d0d1820 */ /* 0x000fc80000400000 */
[----:B------:R-:W-:-:S06]  /*06e0*/  @!P2 FMUL R13, R13, 16777216 ;  /* 0x4b8000000d0da820 */ /* 0x000fcc0000400000 */
[----:B------:R-:W3:Y:S01]  /*06f0*/  MUFU.RCP R13, R13 ;  /* 0x0000000d000d7308 */ /* 0x000ee20000001000 */
[----:B------:R-:W-:-:S05]  /*0700*/  FSEL R7, R7, 1, P1 ;  /* 0x3f80000007077808 */ /* 0x000fca0000800000 */
[----:B------:R-:W-:Y:S01]  /*0710*/  @!P2 FMUL R7, R7, 16777216 ;  /* 0x4b8000000707a820 */ /* 0x000fe20000400000 */
[--C-:B----4-:R-:W-:Y:S01]  /*0720*/  FADD R37, R37, -R15.reuse ;  /* 0x8000000f25257221 */ /* 0x110fe20000000000 */
[--C-:B--2---:R-:W-:Y:S01]  /*0730*/  FADD R35, R35, -R15.reuse ;  /* 0x8000000f23237221 */ /* 0x104fe20000000000 */
[--C-:B------:R-:W-:Y:S01]  /*0740*/  FADD R31, R31, -R15.reuse ;  /* 0x8000000f1f1f7221 */ /* 0x100fe20000000000 */
[--C-:B------:R-:W-:Y:S01]  /*0750*/  FADD R29, R29, -R15.reuse ;  /* 0x8000000f1d1d7221 */ /* 0x100fe20000000000 */
[--C-:B------:R-:W-:Y:S01]  /*0760*/  FADD R27, R36, -R15.reuse ;  /* 0x8000000f241b7221 */ /* 0x100fe20000000000 */
[--C-:B0-----:R-:W-:Y:S01]  /*0770*/  FADD R25, R34, -R15.reuse ;  /* 0x8000000f22197221 */ /* 0x101fe20000000000 */
[--C-:B------:R-:W-:Y:S01]  /*0780*/  FADD R23, R32, -R15.reuse ;  /* 0x8000000f20177221 */ /* 0x100fe20000000000 */
[--C-:B------:R-:W-:Y:S01]  /*0790*/  FADD R21, R30, -R15.reuse ;  /* 0x8000000f1e157221 */ /* 0x100fe20000000000 */
[----:B---3--:R-:W-:Y:S01]  /*07a0*/  FMUL R2, R13, R7 ;  /* 0x000000070d027220 */ /* 0x008fe20000400000 */
[--C-:B------:R-:W-:Y:S01]  /*07b0*/  FADD R19, R28, -R15.reuse ;  /* 0x8000000f1c137221 */ /* 0x100fe20000000000 */
[--C-:B------:R-:W-:Y:S01]  /*07c0*/  FADD R17, R26, -R15.reuse ;  /* 0x8000000f1a117221 */ /* 0x100fe20000000000 */
[--C-:B------:R-:W-:Y:S01]  /*07d0*/  FADD R13, R24, -R15.reuse ;  /* 0x8000000f180d7221 */ /* 0x100fe20000000000 */
[--C-:B------:R-:W-:Y:S01]  /*07e0*/  FADD R11, R22, -R15.reuse ;  /* 0x8000000f160b7221 */ /* 0x100fe20000000000 */
[--C-:B------:R-:W-:Y:S01]  /*07f0*/  FADD R7, R18, -R15.reuse ;  /* 0x8000000f12077221 */ /* 0x100fe20000000000 */
[--C-:B------:R-:W-:Y:S01]  /*0800*/  FADD R3, R14, -R15.reuse ;  /* 0x8000000f0e037221 */ /* 0x100fe20000000000 */
[--C-:B-1----:R-:W-:Y:S01]  /*0810*/  FADD R5, R8, -R15.reuse ;  /* 0x8000000f08057221 */ /* 0x102fe20000000000 */
[----:B------:R-:W-:Y:S01]  /*0820*/  FADD R15, R6, -R15 ;  /* 0x8000000f060f7221 */ /* 0x000fe20000000000 */
[C---:B------:R-:W-:Y:S01]  /*0830*/  FMUL R21, R2.reuse, R21 ;  /* 0x0000001502157220 */ /* 0x040fe20000400000 */
[----:B------:R-:W-:-:S02]  /*0840*/  FMUL R24, R2, R7 ;  /* 0x0000000702187220 */ /* 0x000fc40000400000 */
[C---:B------:R-:W-:Y:S01]  /*0850*/  FMUL R15, R2.reuse, R15 ;  /* 0x0000000f020f7220 */ /* 0x040fe20000400000 */
[C-C-:B------:R-:W-:Y:S01]  /*0860*/  FFMA R7, R9.reuse, R21, R10.reuse ;  /* 0x0000001509077223 */ /* 0x140fe2000000000a */
[C---:B------:R-:W-:Y:S01]  /*0870*/  FMUL R26, R2.reuse, R3 ;  /* 0x00000003021a7220 */ /* 0x040fe20000400000 */
[C---:B------:R-:W-:Y:S01]  /*0880*/  FMUL R6, R2.reuse, R11 ;  /* 0x0000000b02067220 */ /* 0x040fe20000400000 */
[C-C-:B------:R-:W-:Y:S01]  /*0890*/  FFMA R21, R9.reuse, R15, R10.reuse ;  /* 0x0000000f09157223 */ /* 0x140fe2000000000a */
[C---:B------:R-:W-:Y:S01]  /*08a0*/  FMUL R17, R2.reuse, R17 ;  /* 0x0000001102117220 */ /* 0x040fe20000400000 */
[C-C-:B------:R-:W-:Y:S01]  /*08b0*/  FFMA R26, R9.reuse, R26, R10.reuse ;  /* 0x0000001a091a7223 */ /* 0x140fe2000000000a */
[--C-:B------:R-:W-:Y:S02]  /*08c0*/  FFMA R15, R9, R6, R10.reuse ;  /* 0x00000006090f7223 */ /* 0x100fe4000000000a */
[----:B------:R-:W-:Y:S01]  /*08d0*/  FSETP.GEU.AND P1, PT, R21, RZ, PT ;  /* 0x000000ff1500720b */ /* 0x000fe20003f2e000 */
[C---:B------:R-:W-:Y:S01]  /*08e0*/  FMUL R14, R2.reuse, R37 ;  /* 0x00000025020e7220 */ /* 0x040fe20000400000 */
[C---:B------:R-:W-:Y:S01]  /*08f0*/  FMUL R28, R2.reuse, R5 ;  /* 0x00000005021c7220 */ /* 0x040fe20000400000 */
[C---:B------:R-:W-:Y:S01]  /*0900*/  FMUL R37, R2.reuse, R29 ;  /* 0x0000001d02257220 */ /* 0x040fe20000400000 */
[C---:B------:R-:W-:Y:S01]  /*0910*/  FMUL R23, R2.reuse, R23 ;  /* 0x0000001702177220 */ /* 0x040fe20000400000 */
[----:B------:R-:W-:Y:S01]  /*0920*/  FFMA R5, R9, R17, R10 ;  /* 0x0000001109057223 */ /* 0x000fe2000000000a */
[C---:B------:R-:W-:Y:S01]  /*0930*/  FMUL R35, R2.reuse, R35 ;  /* 0x0000002302237220 */ /* 0x040fe20000400000 */
[C---:B------:R-:W-:Y:S01]  /*0940*/  FMUL R31, R2.reuse, R31 ;  /* 0x0000001f021f7220 */ /* 0x040fe20000400000 */
[C---:B------:R-:W-:Y:S01]  /*0950*/  FMUL R27, R2.reuse, R27 ;  /* 0x0000001b021b7220 */ /* 0x040fe20000400000 */
[C---:B------:R-:W-:Y:S01]  /*0960*/  FMUL R25, R2.reuse, R25 ;  /* 0x0000001902197220 */ /* 0x040fe20000400000 */
[C---:B------:R-:W-:Y:S01]  /*0970*/  FMUL R8, R2.reuse, R19 ;  /* 0x0000001302087220 */ /* 0x040fe20000400000 */
[----:B------:R-:W-:Y:S01]  /*0980*/  FMUL R29, R2, R13 ;  /* 0x0000000d021d7220 */ /* 0x000fe20000400000 */
[----:B------:R-:W-:-:S02]  /*0990*/  FSETP.GEU.AND P2, PT, R26, RZ, PT ;  /* 0x000000ff1a00720b */ /* 0x000fc40003f4e000 */
[----:B------:R-:W-:Y:S01]  /*09a0*/  FSEL R17, R21, RZ, P1 ;  /* 0x000000ff15117208 */ /* 0x000fe20000800000 */
[----:B------:R-:W-:Y:S01]  /*09b0*/  BAR.SYNC.DEFER_BLOCKING 0x0 ;  /* 0x0000000000007b1d */ /* 0x000fe20000010000 */
[----:B------:R-:W-:Y:S01]  /*09c0*/  FSETP.GEU.AND P1, PT, R15, RZ, PT ;  /* 0x000000ff0f00720b */ /* 0x000fe20003f2e000 */
[C-C-:B------:R-:W-:Y:S01]  /*09d0*/  FFMA R22, R9.reuse, R23, R10.reuse ;  /* 0x0000001709167223 */ /* 0x140fe2000000000a */
        /* <DEDUP_REMOVED lines=9> */
[----:B------:R-:W-:Y:S01]  /*0a70*/  FSEL R23, R26, RZ, P2 ;  /* 0x000000ff1a177208 */ /* 0x000fe20001000000 */
[----:B------:R-:W-:Y:S01]  /*0a80*/  FFMA R10, R9, R28, R10 ;  /* 0x0000001c090a7223 */ /* 0x000fe2000000000a */
[----:B------:R-:W-:-:S02]  /*0a90*/  FSETP.GTU.AND P4, PT, R17, RZ, PT ;  /* 0x000000ff1100720b */ /* 0x000fc40003f8c000 */
[----:B------:R-:W-:Y:S02]  /*0aa0*/  FSEL R21, R15, RZ, P1 ;  /* 0x000000ff0f157208 */ /* 0x000fe40000800000 */
[C---:B------:R-:W-:Y:S02]  /*0ab0*/  LOP3.LUT R27, R16.reuse, 0xe0, RZ, 0xfc, !PT ;  /* 0x000000e0101b7812 */ /* 0x040fe400078efcff */
[C---:B------:R-:W-:Y:S02]  /*0ac0*/  LOP3.LUT R29, R16.reuse, 0xd0, RZ, 0xfc, !PT ;  /* 0x000000d0101d7812 */ /* 0x040fe400078efcff */
[C---:B------:R-:W-:Y:S01]  /*0ad0*/  LOP3.LUT R9, R16.reuse, 0xc0, RZ, 0xfc, !PT ;  /* 0x000000c010097812 */ /* 0x040fe200078efcff */
[----:B------:R0:W-:Y:S01]  /*0ae0*/  STS [R20+0x2c], R17 ;  /* 0x00002c1114007388 */ /* 0x0001e20000000800 */
[C---:B------:R-:W-:Y:S02]  /*0af0*/  LOP3.LUT R31, R16.reuse, 0xb0, RZ, 0xfc, !PT ;  /* 0x000000b0101f7812 */ /* 0x040fe400078efcff */
[----:B------:R-:W-:-:S02]  /*0b00*/  LOP3.LUT R25, R16, 0x90, RZ, 0xfc, !PT ;  /* 0x0000009010197812 */ /* 0x000fc400078efcff */
[C---:B------:R-:W-:Y:S02]  /*0b10*/  LOP3.LUT R15, R16.reuse, 0x80, RZ, 0xfc, !PT ;  /* 0x00000080100f7812 */ /* 0x040fe400078efcff */
[C---:B------:R-:W-:Y:S02]  /*0b20*/  LOP3.LUT R35, R16.reuse, 0x70, RZ, 0xfc, !PT ;  /* 0x0000007010237812 */ /* 0x040fe400078efcff */
[C---:B------:R-:W-:Y:S02]  /*0b30*/  LOP3.LUT R26, R16.reuse, 0x60, RZ, 0xfc, !PT ;  /* 0x00000060101a7812 */ /* 0x040fe400078efcff */
[C---:B0-----:R-:W-:Y:S02]  /*0b40*/  LOP3.LUT R17, R16.reuse, 0xa0, RZ, 0xfc, !PT ;  /* 0x000000a010117812 */ /* 0x041fe400078efcff */
[C---:B------:R-:W-:Y:S02]  /*0b50*/  LOP3.LUT R36, R16.reuse, 0x50, RZ, 0xfc, !PT ;  /* 0x0000005010247812 */ /* 0x040fe400078efcff */
[----:B------:R-:W-:-:S02]  /*0b60*/  LOP3.LUT R28, R16, 0x40, RZ, 0xfc, !PT ;  /* 0x00000040101c7812 */ /* 0x000fc400078efcff */
[C---:B------:R-:W-:Y:S02]  /*0b70*/  LOP3.LUT R30, R16.reuse, 0x30, RZ, 0xfc, !PT ;  /* 0x00000030101e7812 */ /* 0x040fe400078efcff */
[C---:B------:R-:W-:Y:S02]  /*0b80*/  LOP3.LUT R32, R16.reuse, 0x20, RZ, 0xfc, !PT ;  /* 0x0000002010207812 */ /* 0x040fe400078efcff */
[C---:B------:R-:W-:Y:S02]  /*0b90*/  LOP3.LUT R34, R16.reuse, 0x10, RZ, 0xfc, !PT ;  /* 0x0000001010227812 */ /* 0x040fe400078efcff */
[----:B------:R-:W-:Y:S01]  /*0ba0*/  LOP3.LUT R24, R16, 0xf0, RZ, 0xfc, !PT ;  /* 0x000000f010187812 */ /* 0x000fe200078efcff */
[----:B------:R0:W-:Y:S01]  /*0bb0*/  STS [R20+0x1c], R23 ;  /* 0x00001c1714007388 */ /* 0x0001e20000000800 */
[----:B------:R-:W-:Y:S02]  /*0bc0*/  FSETP.GTU.AND P5, PT, R23, RZ, PT ;  /* 0x000000ff1700720b */ /* 0x000fe40003fac000 */
[----:B------:R-:W-:Y:S01]  /*0bd0*/  FSETP.GEU.AND P6, PT, R7, RZ, PT ;  /* 0x000000ff0700720b */ /* 0x000fe20003fce000 */
[----:B------:R1:W-:Y:S01]  /*0be0*/  STS [R20+0xc], R21 ;  /* 0x00000c1514007388 */ /* 0x0003e20000000800 */
[----:B------:R-:W-:Y:S01]  /*0bf0*/  FSETP.GTU.AND P1, PT, R21, RZ, PT ;  /* 0x000000ff1500720b */ /* 0x000fe20003f2c000 */
[----:B------:R-:W-:-:S02]  /*0c00*/  IMAD R27, R27, 0x33, R33 ;  /* 0x000000331b1b7824 */ /* 0x000fc400078e0221 */
[--C-:B------:R-:W-:Y:S02]  /*0c10*/  IMAD R29, R29, 0x33, R33.reuse ;  /* 0x000000331d1d7824 */ /* 0x100fe400078e0221 */
[--C-:B0-----:R-:W-:Y:S02]  /*0c20*/  IMAD R23, R16, 0x33, R33.reuse ;  /* 0x0000003310177824 */ /* 0x101fe400078e0221 */
[--C-:B------:R-:W-:Y:S02]  /*0c30*/  IMAD R16, R9, 0x33, R33.reuse ;  /* 0x0000003309107824 */ /* 0x100fe400078e0221 */
[--C-:B------:R-:W-:Y:S02]  /*0c40*/  IMAD R31, R31, 0x33, R33.reuse ;  /* 0x000000331f1f7824 */ /* 0x100fe400078e0221 */
[--C-:B------:R-:W-:Y:S02]  /*0c50*/  IMAD R17, R17, 0x33, R33.reuse ;  /* 0x0000003311117824 */ /* 0x100fe400078e0221 */
[----:B------:R-:W-:-:S02]  /*0c60*/  IMAD R25, R25, 0x33, R33 ;  /* 0x0000003319197824 */ /* 0x000fc400078e0221 */
[--C-:B------:R-:W-:Y:S02]  /*0c70*/  IMAD R15, R15, 0x33, R33.reuse ;  /* 0x000000330f0f7824 */ /* 0x100fe400078e0221 */
[--C-:B------:R-:W-:Y:S02]  /*0c80*/  IMAD R35, R35, 0x33, R33.reuse ;  /* 0x0000003323237824 */ /* 0x100fe400078e0221 */
[--C-:B------:R-:W-:Y:S02]  /*0c90*/  IMAD R26, R26, 0x33, R33.reuse ;  /* 0x000000331a1a7824 */ /* 0x100fe400078e0221 */
[--C-:B------:R-:W-:Y:S02]  /*0ca0*/  IMAD R37, R36, 0x33, R33.reuse ;  /* 0x0000003324257824 */ /* 0x100fe400078e0221 */
[--C-:B------:R-:W-:Y:S02]  /*0cb0*/  IMAD R28, R28, 0x33, R33.reuse ;  /* 0x000000331c1c7824 */ /* 0x100fe400078e0221 */
[----:B------:R-:W-:-:S02]  /*0cc0*/  IMAD R30, R30, 0x33, R33 ;  /* 0x000000331e1e7824 */ /* 0x000fc400078e0221 */
[--C-:B------:R-:W-:Y:S02]  /*0cd0*/  IMAD R32, R32, 0x33, R33.reuse ;  /* 0x0000003320207824 */ /* 0x100fe400078e0221 */
[--C-:B-1----:R-:W-:Y:S02]  /*0ce0*/  IMAD R21, R34, 0x33, R33.reuse ;  /* 0x0000003322157824 */ /* 0x102fe400078e0221 */
[----:B------:R-:W-:Y:S01]  /*0cf0*/  IMAD R33, R24, 0x33, R33 ;  /* 0x0000003318217824 */ /* 0x000fe200078e0221 */
[----:B------:R-:W-:Y:S02]  /*0d00*/  FSEL R24, R7, RZ, P6 ;  /* 0x000000ff07187208 */ /* 0x000fe40003000000 */
[----:B------:R-:W-:Y:S02]  /*0d10*/  SEL R7, RZ, 0x1, P5 ;  /* 0x00000001ff077807 */ /* 0x000fe40002800000 */
[----:B------:R-:W-:Y:S02]  /*0d20*/  FSETP.GEU.AND P5, PT, R5, RZ, PT ;  /* 0x000000ff0500720b */ /* 0x000fe40003fae000 */
[----:B------:R-:W-:-:S02]  /*0d30*/  FSETP.GEU.AND P2, PT, R10, RZ, PT ;  /* 0x000000ff0a00720b */ /* 0x000fc40003f4e000 */
[----:B------:R-:W-:Y:S02]  /*0d40*/  FSEL R5, R5, RZ, P5 ;  /* 0x000000ff05057208 */ /* 0x000fe40002800000 */
[----:B------:R-:W-:Y:S02]  /*0d50*/  FSETP.GEU.AND P6, PT, R6, RZ, PT ;  /* 0x000000ff0600720b */ /* 0x000fe40003fce000 */
[----:B------:R-:W-:Y:S01]  /*0d60*/  FSETP.GEU.AND P5, PT, R22, RZ, PT ;  /* 0x000000ff1600720b */ /* 0x000fe20003fae000 */
[----:B------:R0:W-:Y:S01]  /*0d70*/  STS [R20+0x24], R24 ;  /* 0x0000241814007388 */ /* 0x0001e20000000800 */
[----:B------:R-:W-:Y:S02]  /*0d80*/  FSEL R10, R10, RZ, P2 ;  /* 0x000000ff0a0a7208 */ /* 0x000fe40001000000 */
[----:B------:R-:W-:Y:S02]  /*0d90*/  FSETP.GTU.AND P2, PT, R24, RZ, PT ;  /* 0x000000ff1800720b */ /* 0x000fe40003f4c000 */
[----:B------:R-:W-:-:S02]  /*0da0*/  FSEL R6, R6, RZ, P6 ;  /* 0x000000ff06067208 */ /* 0x000fc40003000000 */
[----:B------:R-:W-:Y:S02]  /*0db0*/  FSETP.GEU.AND P6, PT, R18, RZ, PT ;  /* 0x000000ff1200720b */ /* 0x000fe40003fce000 */
[----:B0-----:R-:W-:Y:S02]  /*0dc0*/  FSEL R24, R22, RZ, P5 ;  /* 0x000000ff16187208 */ /* 0x001fe40002800000 */
[C---:B------:R-:W-:Y:S01]  /*0dd0*/  FSETP.GEU.AND P5, PT, R13.reuse, RZ, PT ;  /* 0x000000ff0d00720b */ /* 0x040fe20003fae000 */
[----:B------:R-:W0:Y:S01]  /*0de0*/  S2R R9, SR_TID.X ;  /* 0x0000000000097919 */ /* 0x000e220000002100 */
[----:B------:R-:W-:Y:S02]  /*0df0*/  FSEL R18, R18, RZ, P6 ;  /* 0x000000ff12127208 */ /* 0x000fe40003000000 */
[----:B------:R-:W-:Y:S02]  /*0e00*/  FSEL R13, R13, RZ, P5 ;  /* 0x000000ff0d0d7208 */ /* 0x000fe40002800000 */
[----:B------:R-:W-:-:S02]  /*0e10*/  FSETP.GEU.AND P6, PT, R8, RZ, PT ;  /* 0x000000ff0800720b */ /* 0x000fc40003fce000 */
[----:B------:R-:W-:Y:S02]  /*0e20*/  FSETP.GEU.AND P5, PT, R2, RZ, PT ;  /* 0x000000ff0200720b */ /* 0x000fe40003fae000 */
[----:B------:R-:W-:Y:S02]  /*0e30*/  FSEL R8, R8, RZ, P6 ;  /* 0x000000ff08087208 */ /* 0x000fe40003000000 */
[----:B------:R-:W-:Y:S02]  /*0e40*/  FSEL R22, R2, RZ, P5 ;  /* 0x000000ff02167208 */ /* 0x000fe40002800000 */
[----:B------:R-:W-:Y:S02]  /*0e50*/  FSETP.GEU.AND P6, PT, R11, RZ, PT ;  /* 0x000000ff0b00720b */ /* 0x000fe40003fce000 */
[----:B------:R-:W-:Y:S02]  /*0e60*/  FSETP.GEU.AND P5, PT, R3, RZ, PT ;  /* 0x000000ff0300720b */ /* 0x000fe40003fae000 */
[----:B------:R-:W-:-:S02]  /*0e70*/  FSEL R11, R11, RZ, P6 ;  /* 0x000000ff0b0b7208 */ /* 0x000fc40003000000 */
[----:B------:R-:W-:Y:S02]  /*0e80*/  FSEL R3, R3, RZ, P5 ;  /* 0x000000ff03037208 */ /* 0x000fe40002800000 */
[C---:B------:R-:W-:Y:S02]  /*0e90*/  FSETP.GEU.AND P6, PT, R19.reuse, RZ, PT ;  /* 0x000000ff1300720b */ /* 0x040fe40003fce000 */
[C---:B------:R-:W-:Y:S02]  /*0ea0*/  FSETP.GEU.AND P5, PT, R14.reuse, RZ, PT ;  /* 0x000000ff0e00720b */ /* 0x040fe40003fae000 */
[----:B------:R-:W-:Y:S02]  /*0eb0*/  FSEL R19, R19, RZ, P6 ;  /* 0x000000ff13137208 */ /* 0x000fe40003000000 */
[----:B------:R-:W-:Y:S01]  /*0ec0*/  FSEL R14, R14, RZ, P5 ;  /* 0x000000ff0e0e7208 */ /* 0x000fe20002800000 */
[----:B------:R-:W-:Y:S04]  /*0ed0*/  STS [R20+0x14], R24 ;  /* 0x0000141814007388 */ /* 0x000fe80000000800 */
        /* <DEDUP_REMOVED lines=9> */
[----:B------:R-:W-:Y:S04]  /*0f70*/  STS [R20], R14 ;  /* 0x0000000e14007388 */ /* 0x000fe80000000800 */
[----:B------:R1:W-:Y:S01]  /*0f80*/  STS [R20+0x3c], R5 ;  /* 0x00003c0514007388 */ /* 0x0003e20000000800 */
[----:B0-----:R-:W-:Y:S01]  /*0f90*/  SHF.R.U32.HI R9, RZ, 0x2, R9 ;  /* 0x00000002ff097819 */ /* 0x001fe20000011609 */
[----:B------:R-:W-:Y:S01]  /*0fa0*/  BAR.SYNC.DEFER_BLOCKING 0x0 ;  /* 0x0000000000007b1d */ /* 0x000fe20000010000 */
[----:B-1----:R-:W-:-:S02]  /*0fb0*/  LOP3.LUT R20, R4, 0x100, RZ, 0xfc, !PT ;  /* 0x0000010004147812 */ /* 0x002fc400078efcff */
[----:B------:R-:W-:Y:S02]  /*0fc0*/  FSETP.GTU.AND P6, PT, R24, RZ, PT ;  /* 0x000000ff1800720b */ /* 0x000fe40003fcc000 */
[----:B------:R-:W-:Y:S02]  /*0fd0*/  SHF.R.U32.HI R20, RZ, 0x2, R20 ;  /* 0x00000002ff147819 */ /* 0x000fe40000011614 */
[----:B------:R-:W-:Y:S02]  /*0fe0*/  LOP3.LUT R9, R9, 0x3c, RZ, 0xc0, !PT ;  /* 0x0000003c09097812 */ /* 0x000fe400078ec0ff */
[----:B------:R-:W-:Y:S02]  /*0ff0*/  LEA R24, R4, UR4, 0x2 ;  /* 0x0000000404187c11 */ /* 0x000fe4000f8e10ff */
[----:B------:R-:W-:-:S03]  /*1000*/  LOP3.LUT R20, R20, 0x7c, RZ, 0xc0, !PT ;  /* 0x0000007c14147812 */ /* 0x000fc600078ec0ff */
[C---:B------:R-:W-:Y:S02]  /*1010*/  IMAD.IADD R34, R24.reuse, 0x1, R9 ;  /* 0x0000000118227824 */ /* 0x040fe400078e0209 */
[----:B------:R-:W-:Y:S01]  /*1020*/  IMAD.IADD R36, R24, 0x1, R20 ;  /* 0x0000000118247824 */ /* 0x000fe200078e0214 */
[----:B------:R-:W-:-:S03]  /*1030*/  FSETP.GTU.AND P5, PT, R3, RZ, PT ;  /* 0x000000ff0300720b */ /* 0x000fc60003fac000 */
[----:B------:R-:W0:Y:S01]  /*1040*/  LDS R34, [R34] ;  /* 0x0000000022227984 */ /* 0x000e220000000800 */
[----:B------:R-:W-:-:S03]  /*1050*/  SEL R3, RZ, 0x1, P1 ;  /* 0x00000001ff037807 */ /* 0x000fc60000800000 */
[----:B------:R-:W1:Y:S01]  /*1060*/  LDS R36, [R36+0x400] ;  /* 0x0004000024247984 */ /* 0x000e620000000800 */
[----:B------:R-:W-:Y:S02]  /*1070*/  FSETP.GTU.AND P1, PT, R11, RZ, PT ;  /* 0x000000ff0b00720b */ /* 0x000fe40003f2c000 */
[----:B------:R-:W-:Y:S02]  /*1080*/  SEL R11, RZ, 0x1, P6 ;  /* 0x00000001ff0b7807 */ /* 0x000fe40003000000 */
[----:B------:R-:W-:Y:S02]  /*1090*/  FSETP.GTU.AND P6, PT, R13, RZ, PT ;  /* 0x000000ff0d00720b */ /* 0x000fe40003fcc000 */
[----:B------:R-:W-:Y:S02]  /*10a0*/  SEL R9, RZ, 0x1, P2 ;  /* 0x00000001ff097807 */ /* 0x000fe40001000000 */
[----:B------:R-:W-:Y:S02]  /*10b0*/  SEL R13, RZ, 0x1, P1 ;  /* 0x00000001ff0d7807 */ /* 0x000fe40000800000 */
[----:B------:R-:W-:-:S02]  /*10c0*/  FSETP.GTU.AND P2, PT, R19, RZ, PT ;  /* 0x000000ff1300720b */ /* 0x000fc40003f4c000 */
[----:B------:R-:W-:Y:S02]  /*10d0*/  FSETP.GTU.AND P1, PT, R18, RZ, PT ;  /* 0x000000ff1200720b */ /* 0x000fe40003f2c000 */
[----:B------:R-:W2:Y:S01]  /*10e0*/  LDC.64 R18, c[0x0][0x238] ;  /* 0x00008e00ff127b82 */ /* 0x000ea20000000a00 */
[----:B------:R-:W-:Y:S02]  /*10f0*/  SEL R2, RZ, 0x1, P4 ;  /* 0x00000001ff027807 */ /* 0x000fe40002000000 */
[----:B------:R-:W-:Y:S01]  /*1100*/  FSETP.GTU.AND P4, PT, R22, RZ, PT ;  /* 0x000000ff1600720b */ /* 0x000fe20003f8c000 */
[----:B--2---:R-:W-:-:S04]  /*1110*/  IMAD.WIDE R22, R23, 0x4, R18 ;  /* 0x0000000417167825 */ /* 0x004fc800078e0212 */
[----:B------:R-:W-:Y:S01]  /*1120*/  IMAD.WIDE R20, R21, 0x4, R18 ;  /* 0x0000000415147825 */ /* 0x000fe200078e0212 */
[----:B0-----:R-:W-:Y:S04]  /*1130*/  @!P3 STG.E desc[UR6][R22.64], R34 ;  /* 0x000000221600b986 */ /* 0x001fe8000c101906 */
[----:B-1----:R0:W-:Y:S02]  /*1140*/  @!P3 STG.E desc[UR6][R20.64], R36 ;  /* 0x000000241400b986 */ /* 0x0021e4000c101906 */
[C---:B0-----:R-:W-:Y:S02]  /*1150*/  LOP3.LUT R20, R4.reuse, 0x200, RZ, 0xfc, !PT ;  /* 0x0000020004147812 */ /* 0x041fe400078efcff */
[----:B------:R-:W-:Y:S02]  /*1160*/  LOP3.LUT R22, R4, 0x300, RZ, 0xfc, !PT ;  /* 0x0000030004167812 */ /* 0x000fe400078efcff */
[----:B------:R-:W-:-:S02]  /*1170*/  SHF.R.U32.HI R20, RZ, 0x2, R20 ;  /* 0x00000002ff147819 */ /* 0x000fc40000011614 */
[----:B------:R-:W-:Y:S02]  /*1180*/  SHF.R.U32.HI R22, RZ, 0x2, R22 ;  /* 0x00000002ff167819 */ /* 0x000fe40000011616 */
[----:B------:R-:W-:-:S05]  /*1190*/  LOP3.LUT R23, R20, 0xbc, RZ, 0xc0, !PT ;  /* 0x000000bc14177812 */ /* 0x000fca00078ec0ff */
[----:B------:R-:W-:Y:S01]  /*11a0*/  IMAD.IADD R34, R24, 0x1, R23 ;  /* 0x0000000118227824 */ /* 0x000fe200078e0217 */
[----:B------:R-:W-:-:S05]  /*11b0*/  LOP3.LUT R23, R22, 0xfc, RZ, 0xc0, !PT ;  /* 0x000000fc16177812 */ /* 0x000fca00078ec0ff */
[----:B------:R-:W-:Y:S01]  /*11c0*/  IMAD.IADD R23, R24, 0x1, R23 ;  /* 0x0000000118177824 */ /* 0x000fe200078e0217 */
[----:B------:R-:W0:Y:S04]  /*11d0*/  LDS R34, [R34+0x800] ;  /* 0x0008000022227984 */ /* 0x000e280000000800 */
[----:B------:R1:W2:Y:S01]  /*11e0*/  LDS R36, [R23+0xc00] ;  /* 0x000c000017247984 */ /* 0x0002a20000000800 */
[----:B------:R-:W-:-:S04]  /*11f0*/  IMAD.WIDE R20, R32, 0x4, R18 ;  /* 0x0000000420147825 */ /* 0x000fc800078e0212 */
[----:B-1----:R-:W-:Y:S01]  /*1200*/  IMAD.WIDE R22, R30, 0x4, R18 ;  /* 0x000000041e167825 */ /* 0x002fe200078e0212 */
[C---:B------:R-:W-:Y:S02]  /*1210*/  LOP3.LUT R30, R4.reuse, 0x400, RZ, 0xfc, !PT ;  /* 0x00000400041e7812 */ /* 0x040fe400078efcff */
[----:B------:R-:W-:Y:S02]  /*1220*/  LOP3.LUT R32, R4, 0x500, RZ, 0xfc, !PT ;  /* 0x0000050004207812 */ /* 0x000fe400078efcff */
[----:B------:R-:W-:Y:S02]  /*1230*/  SHF.R.U32.HI R30, RZ, 0x2, R30 ;  /* 0x00000002ff1e7819 */ /* 0x000fe4000001161e */
[----:B------:R-:W-:Y:S02]  /*1240*/  SHF.R.U32.HI R32, RZ, 0x2, R32 ;  /* 0x00000002ff207819 */ /* 0x000fe40000011620 */
[----:B------:R-:W-:-:S05]  /*1250*/  LOP3.LUT R30, R30, 0x13c, RZ, 0xc0, !PT ;  /* 0x0000013c1e1e7812 */ /* 0x000fca00078ec0ff */
[----:B------:R-:W-:Y:S01]  /*1260*/  IMAD.IADD R30, R24, 0x1, R30 ;  /* 0x00000001181e7824 */ /* 0x000fe200078e021e */
[----:B0-----:R0:W-:Y:S04]  /*1270*/  @!P3 STG.E desc[UR6][R20.64], R34 ;  /* 0x000000221400b986 */ /* 0x0011e8000c101906 */
[----:B--2---:R1:W-:Y:S04]  /*1280*/  @!P3 STG.E desc[UR6][R22.64], R36 ;  /* 0x000000241600b986 */ /* 0x0043e8000c101906 */
[----:B------:R-:W2:Y:S01]  /*1290*/  LDS R23, [R30+0x1000] ;  /* 0x001000001e177984 */ /* 0x000ea20000000800 */
[----:B0-----:R-:W-:-:S02]  /*12a0*/  LOP3.LUT R20, R4, 0x600, RZ, 0xfc, !PT ;  /* 0x0000060004147812 */ /* 0x001fc400078efcff */
[----:B------:R-:W-:Y:S02]  /*12b0*/  LOP3.LUT R21, R32, 0x17c, RZ, 0xc0, !PT ;  /* 0x0000017c20157812 */ /* 0x000fe400078ec0ff */
[----:B-1----:R-:W-:Y:S02]  /*12c0*/  LOP3.LUT R22, R4, 0x700, RZ, 0xfc, !PT ;  /* 0x0000070004167812 */ /* 0x002fe400078efcff */
[----:B------:R-:W-:Y:S02]  /*12d0*/  SHF.R.U32.HI R20, RZ, 0x2, R20 ;  /* 0x00000002ff147819 */ /* 0x000fe40000011614 */
[----:B------:R-:W-:Y:S01]  /*12e0*/  SHF.R.U32.HI R22, RZ, 0x2, R22 ;  /* 0x00000002ff167819 */ /* 0x000fe20000011616 */
[----:B------:R-:W-:Y:S01]  /*12f0*/  IMAD.IADD R21, R24, 0x1, R21 ;  /* 0x0000000118157824 */ /* 0x000fe200078e0215 */
[----:B------:R-:W-:Y:S02]  /*1300*/  LOP3.LUT R20, R20, 0x1bc, RZ, 0xc0, !PT ;  /* 0x000001bc14147812 */ /* 0x000fe400078ec0ff */
[----:B------:R-:W-:-:S02]  /*1310*/  LOP3.LUT R22, R22, 0x1fc, RZ, 0xc0, !PT ;  /* 0x000001fc16167812 */ /* 0x000fc400078ec0ff */
[----:B------:R0:W1:Y:S01]  /*1320*/  LDS R34, [R21+0x1400] ;  /* 0x0014000015227984 */ /* 0x0000620000000800 */
[C---:B------:R-:W-:Y:S02]  /*1330*/  IMAD.IADD R32, R24.reuse, 0x1, R20 ;  /* 0x0000000118207824 */ /* 0x040fe400078e0214 */
[----:B------:R-:W-:-:S04]  /*1340*/  IMAD.IADD R22, R24, 0x1, R22 ;  /* 0x0000000118167824 */ /* 0x000fc800078e0216 */
[----:B------:R-:W3:Y:S04]  /*1350*/  LDS R32, [R32+0x1800] ;  /* 0x0018000020207984 */ /* 0x000ee80000000800 */
[----:B------:R-:W4:Y:S01]  /*1360*/  LDS R30, [R22+0x1c00] ;  /* 0x001c0000161e7984 */ /* 0x000f220000000800 */
[----:B0-----:R-:W-:-:S05]  /*1370*/  IMAD.WIDE R20, R28, 0x4, R18 ;  /* 0x000000041c147825 */ /* 0x001fca00078e0212 */
[----:B--2---:R0:W-:Y:S02]  /*1380*/  @!P3 STG.E desc[UR6][R20.64], R23 ;  /* 0x000000171400b986 */ /* 0x0041e4000c101906 */
[----:B0-----:R-:W-:Y:S01]  /*1390*/  IMAD.WIDE R22, R37, 0x4, R18 ;  /* 0x0000000425167825 */ /* 0x001fe200078e0212 */
[----:B------:R-:W-:-:S03]  /*13a0*/  LOP3.LUT R20, R4, 0x800, RZ, 0xfc, !PT ;  /* 0x0000080004147812 */ /* 0x000fc600078efcff */
[----:B------:R-:W-:Y:S01]  /*13b0*/  IMAD.WIDE R36, R26, 0x4, R18 ;  /* 0x000000041a247825 */ /* 0x000fe200078e0212 */
[----:B-1----:R0:W-:Y:S01]  /*13c0*/  @!P3 STG.E desc[UR6][R22.64], R34 ;  /* 0x000000221600b986 */ /* 0x0021e2000c101906 */
[----:B------:R-:W-:Y:S02]  /*13d0*/  SHF.R.U32.HI R20, RZ, 0x2, R20 ;  /* 0x00000002ff147819 */ /* 0x000fe40000011614 */
[C---:B------:R-:W-:Y:S01]  /*13e0*/  LOP3.LUT R28, R4.reuse, 0xa00, RZ, 0xfc, !PT ;  /* 0x00000a00041c7812 */ /* 0x040fe200078efcff */
[----:B---3--:R-:W-:Y:S01]  /*13f0*/  @!P3 STG.E desc[UR6][R36.64], R32 ;  /* 0x000000202400b986 */ /* 0x008fe2000c101906 */
[----:B0-----:R-:W-:Y:S01]  /*1400*/  IMAD.WIDE R34, R35, 0x4, R18 ;  /* 0x0000000423227825 */ /* 0x001fe200078e0212 */
[----:B------:R-:W-:-:S04]  /*1410*/  LOP3.LUT R22, R4, 0xb00, RZ, 0xfc, !PT ;  /* 0x00000b0004167812 */ /* 0x000fc800078efcff */
[----:B----4-:R0:W-:Y:S01]  /*1420*/  @!P3 STG.E desc[UR6][R34.64], R30 ;  /* 0x0000001e2200b986 */ /* 0x0101e2000c101906 */
[C---:B------:R-:W-:Y:S02]  /*1430*/  LOP3.LUT R21, R4.reuse, 0xc00, RZ, 0xfc, !PT ;  /* 0x00000c0004157812 */ /* 0x040fe400078efcff */
[----:B------:R-:W-:Y:S02]  /*1440*/  SHF.R.U32.HI R28, RZ, 0x2, R28 ;  /* 0x00000002ff1c7819 */ /* 0x000fe4000001161c */
[----:B------:R-:W-:Y:S02]  /*1450*/  SHF.R.U32.HI R23, RZ, 0x2, R22 ;  /* 0x00000002ff177819 */ /* 0x000fe40000011616 */
[----:B0-----:R-:W-:Y:S02]  /*1460*/  LOP3.LUT R30, R4, 0x900, RZ, 0xfc, !PT ;  /* 0x00000900041e7812 */ /* 0x001fe400078efcff */
[----:B------:R-:W-:Y:S02]  /*1470*/  LOP3.LUT R35, R20, 0x23c, RZ, 0xc0, !PT ;  /* 0x0000023c14237812 */ /* 0x000fe400078ec0ff */
[----:B------:R-:W-:-:S02]  /*1480*/  SHF.R.U32.HI R30, RZ, 0x2, R30 ;  /* 0x00000002ff1e7819 */ /* 0x000fc4000001161e */
[----:B------:R-:W-:Y:S01]  /*1490*/  LOP3.LUT R26, R4, 0xd00, RZ, 0xfc, !PT ;  /* 0x00000d00041a7812 */ /* 0x000fe200078efcff */
[----:B------:R-:W-:Y:S01]  /*14a0*/  IMAD.IADD R36, R24, 0x1, R35 ;  /* 0x0000000118247824 */ /* 0x000fe200078e0223 */
[----:B------:R-:W-:Y:S02]  /*14b0*/  SHF.R.U32.HI R22, RZ, 0x2, R21 ;  /* 0x00000002ff167819 */ /* 0x000fe40000011615 */
[C---:B------:R-:W-:Y:S02]  /*14c0*/  LOP3.LUT R21, R4.reuse, 0xe00, RZ, 0xfc, !PT ;  /* 0x00000e0004157812 */ /* 0x040fe400078efcff */
[----:B------:R-:W-:Y:S01]  /*14d0*/  LOP3.LUT R20, R4, 0xf00, RZ, 0xfc, !PT ;  /* 0x00000f0004147812 */ /* 0x000fe200078efcff */
[----:B------:R-:W0:Y:S01]  /*14e0*/  LDS R36, [R36+0x2000] ;  /* 0x0020000024247984 */ /* 0x000e220000000800 */
[----:B------:R-:W-:Y:S02]  /*14f0*/  LOP3.LUT R35, R30, 0x27c, RZ, 0xc0, !PT ;  /* 0x0000027c1e237812 */ /* 0x000fe400078ec0ff */
[----:B------:R-:W-:-:S02]  /*1500*/  LOP3.LUT R28, R28, 0x2bc, RZ, 0xc0, !PT ;  /* 0x000002bc1c1c7812 */ /* 0x000fc400078ec0ff */
[----:B------:R-:W-:Y:S02]  /*1510*/  SHF.R.U32.HI R26, RZ, 0x2, R26 ;  /* 0x00000002ff1a7819 */ /* 0x000fe4000001161a */
[----:B------:R-:W-:Y:S01]  /*1520*/  SHF.R.U32.HI R21, RZ, 0x2, R21 ;  /* 0x00000002ff157819 */ /* 0x000fe20000011615 */
[C---:B------:R-:W-:Y:S01]  /*1530*/  IMAD.IADD R37, R24.reuse, 0x1, R35 ;  /* 0x0000000118257824 */ /* 0x040fe200078e0223 */
[----:B------:R-:W-:Y:S02]  /*1540*/  SHF.R.U32.HI R20, RZ, 0x2, R20 ;  /* 0x00000002ff147819 */ /* 0x000fe40000011614 */
[----:B------:R-:W-:Y:S01]  /*1550*/  LOP3.LUT R23, R23, 0x2fc, RZ, 0xc0, !PT ;  /* 0x000002fc17177812 */ /* 0x000fe200078ec0ff */
[----:B------:R-:W-:Y:S01]  /*1560*/  IMAD.IADD R35, R24, 0x1, R28 ;  /* 0x0000000118237824 */ /* 0x000fe200078e021c */
[----:B------:R-:W-:Y:S01]  /*1570*/  LOP3.LUT R22, R22, 0x33c, RZ, 0xc0, !PT ;  /* 0x0000033c16167812 */ /* 0x000fe200078ec0ff */
[----:B------:R-:W1:Y:S01]  /*1580*/  LDS R37, [R37+0x2400] ;  /* 0x0024000025257984 */ /* 0x000e620000000800 */
[----:B------:R-:W-:-:S02]  /*1590*/  LOP3.LUT R26, R26, 0x37c, RZ, 0xc0, !PT ;  /* 0x0000037c1a1a7812 */ /* 0x000fc400078ec0ff */
[----:B------:R-:W-:Y:S01]  /*15a0*/  LOP3.LUT R21, R21, 0x3bc, RZ, 0xc0, !PT ;  /* 0x000003bc15157812 */ /* 0x000fe200078ec0ff */
[----:B------:R-:W-:Y:S01]  /*15b0*/  IMAD.IADD R34, R24, 0x1, R23 ;  /* 0x0000000118227824 */ /* 0x000fe200078e0217 */
[----:B------:R-:W-:Y:S01]  /*15c0*/  LOP3.LUT R20, R20, 0x3fc, RZ, 0xc0, !PT ;  /* 0x000003fc14147812 */ /* 0x000fe200078ec0ff */
[C---:B------:R-:W-:Y:S01]  /*15d0*/  IMAD.IADD R32, R24.reuse, 0x1, R22 ;  /* 0x0000000118207824 */ /* 0x040fe200078e0216 */
[----:B------:R-:W2:Y:S01]  /*15e0*/  LDS R35, [R35+0x2800] ;  /* 0x0028000023237984 */ /* 0x000ea20000000800 */
[C---:B------:R-:W-:Y:S02]  /*15f0*/  IMAD.IADD R30, R24.reuse, 0x1, R26 ;  /* 0x00000001181e7824 */ /* 0x040fe400078e021a */
[C---:B------:R-:W-:Y:S01]  /*1600*/  IMAD.IADD R28, R24.reuse, 0x1, R21 ;  /* 0x00000001181c7824 */ /* 0x040fe200078e0215 */
[----:B------:R-:W3:Y:S01]  /*1610*/  LDS R34, [R34+0x2c00] ;  /* 0x002c000022227984 */ /* 0x000ee20000000800 */
[----:B------:R-:W-:-:S03]  /*1620*/  IMAD.IADD R26, R24, 0x1, R20 ;  /* 0x00000001181a7824 */ /* 0x000fc600078e0214 */
[----:B------:R-:W4:Y:S04]  /*1630*/  LDS R32, [R32+0x3000] ;  /* 0x0030000020207984 */ /* 0x000f280000000800 */
[----:B------:R-:W5:Y:S04]  /*1640*/  LDS R30, [R30+0x3400] ;  /* 0x003400001e1e7984 */ /* 0x000f680000000800 */
[----:B------:R-:W5:Y:S04]  /*1650*/  LDS R28, [R28+0x3800] ;  /* 0x003800001c1c7984 */ /* 0x000f680000000800 */
[----:B------:R-:W5:Y:S01]  /*1660*/  LDS R26, [R26+0x3c00] ;  /* 0x003c00001a1a7984 */ /* 0x000f620000000800 */
[----:B------:R-:W-:-:S04]  /*1670*/  IMAD.WIDE R20, R15, 0x4, R18 ;  /* 0x000000040f147825 */ /* 0x000fc800078e0212 */
[--C-:B------:R-:W-:Y:S01]  /*1680*/  IMAD.WIDE R22, R25, 0x4, R18.reuse ;  /* 0x0000000419167825 */ /* 0x100fe200078e0212 */
[----:B0-----:R0:W-:Y:S03]  /*1690*/  @!P3 STG.E desc[UR6][R20.64], R36 ;  /* 0x000000241400b986 */ /* 0x0011e6000c101906 */
[--C-:B------:R-:W-:Y:S01]  /*16a0*/  IMAD.WIDE R24, R17, 0x4, R18.reuse ;  /* 0x0000000411187825 */ /* 0x100fe200078e0212 */
[----:B-1----:R1:W-:Y:S03]  /*16b0*/  @!P3 STG.E desc[UR6][R22.64], R37 ;  /* 0x000000251600b986 */ /* 0x0023e6000c101906 */
[----:B------:R-:W-:-:S04]  /*16c0*/  IMAD.WIDE R16, R16, 0x4, R18 ;  /* 0x0000000410107825 */ /* 0x000fc800078e0212 */
[--C-:B0-----:R-:W-:Y:S01]  /*16d0*/  IMAD.WIDE R20, R31, 0x4, R18.reuse ;  /* 0x000000041f147825 */ /* 0x101fe200078e0212 */
[----:B--2---:R0:W-:Y:S03]  /*16e0*/  @!P3 STG.E desc[UR6][R24.64], R35 ;  /* 0x000000231800b986 */ /* 0x0041e6000c101906 */
[--C-:B-1----:R-:W-:Y:S01]  /*16f0*/  IMAD.WIDE R22, R29, 0x4, R18.reuse ;  /* 0x000000041d167825 */ /* 0x102fe200078e0212 */
[----:B---3--:R1:W-:Y:S03]  /*1700*/  @!P3 STG.E desc[UR6][R20.64], R34 ;  /* 0x000000221400b986 */ /* 0x0083e6000c101906 */
[--C-:B0-----:R-:W-:Y:S01]  /*1710*/  IMAD.WIDE R24, R27, 0x4, R18.reuse ;  /* 0x000000041b187825 */ /* 0x101fe200078e0212 */
[----:B----4-:R0:W-:Y:S03]  /*1720*/  @!P3 STG.E desc[UR6][R16.64], R32 ;  /* 0x000000201000b986 */ /* 0x0101e6000c101906 */
[----:B------:R-:W-:Y:S01]  /*1730*/  IMAD.WIDE R18, R33, 0x4, R18 ;  /* 0x0000000421127825 */ /* 0x000fe200078e0212 */
[----:B-----5:R-:W-:Y:S04]  /*1740*/  @!P3 STG.E desc[UR6][R22.64], R30 ;  /* 0x0000001e1600b986 */ /* 0x020fe8000c101906 */
[----:B------:R-:W-:Y:S04]  /*1750*/  @!P3 STG.E desc[UR6][R24.64], R28 ;  /* 0x0000001c1800b986 */ /* 0x000fe8000c101906 */
[----:B------:R2:W-:Y:S01]  /*1760*/  @!P3 STG.E desc[UR6][R18.64], R26 ;  /* 0x0000001a1200b986 */ /* 0x0005e2000c101906 */
[----:B------:R-:W-:Y:S01]  /*1770*/  BAR.SYNC.DEFER_BLOCKING 0x0 ;  /* 0x0000000000007b1d */ /* 0x000fe20000010000 */
[----:B------:R-:W-:-:S05]  /*1780*/  FSETP.GTU.AND P3, PT, R14, RZ, PT ;  /* 0x000000ff0e00720b */ /* 0x000fca0003f6c000 */
[----:B------:R-:W3:Y:S01]  /*1790*/  S2R R14, SR_TID.X ;  /* 0x00000000000e7919 */ /* 0x000ee20000002100 */
[----:B------:R-:W-:-:S05]  /*17a0*/  IMAD.SHL.U32 R12, R12, 0x10, RZ ;  /* 0x000000100c0c7824 */ /* 0x000fca00078e00ff */
[----:B------:R-:W-:Y:S02]  /*17b0*/  LOP3.LUT R12, R12, 0xff0, RZ, 0xc0, !PT ;  /* 0x00000ff00c0c7812 */ /* 0x000fe400078ec0ff */
[----:B-1----:R-:W-:Y:S02]  /*17c0*/  SEL R21, RZ, 0x1, P3 ;  /* 0x00000001ff157807 */ /* 0x002fe40001800000 */
[----:B0-----:R-:W-:Y:S02]  /*17d0*/  SEL R17, RZ, 0x1, P1 ;  /* 0x00000001ff117807 */ /* 0x001fe40000800000 */
[----:B------:R-:W-:-:S04]  /*17e0*/  FSETP.GTU.AND P3, PT, R6, RZ, PT ;  /* 0x000000ff0600720b */ /* 0x000fc80003f6c000 */
[----:B------:R-:W-:Y:S02]  /*17f0*/  SEL R6, RZ, 0x1fffe, P3 ;  /* 0x0001fffeff067807 */ /* 0x000fe40001800000 */
[----:B---3--:R-:W-:-:S05]  /*1800*/  LOP3.LUT R15, R14, 0xf0, RZ, 0xc0, !PT ;  /* 0x000000f00e0f7812 */ /* 0x008fca00078ec0ff */
[----:B------:R-:W-:Y:S01]  /*1810*/  IMAD.IADD R14, R12, 0x1, R15 ;  /* 0x000000010c0e7824 */ /* 0x000fe200078e020f */
[----:B------:R-:W-:Y:S02]  /*1820*/  SEL R12, RZ, 0x1fffe, P1 ;  /* 0x0001fffeff0c7807 */ /* 0x000fe40000800000 */
[----:B------:R-:W-:-:S04]  /*1830*/  FSETP.GTU.AND P1, PT, R10, RZ, PT ;  /* 0x000000ff0a00720b */ /* 0x000fc80003f2c000 */
[----:B------:R-:W-:Y:S01]  /*1840*/  SEL R15, RZ, 0x1fffe, P1 ;  /* 0x0001fffeff0f7807 */ /* 0x000fe20000800000 */
[----:B------:R-:W-:Y:S01]  /*1850*/  IMAD.IADD R3, R3, 0x1, R12 ;  /* 0x0000000103037824 */ /* 0x000fe200078e020c */
[----:B--2---:R-:W-:Y:S01]  /*1860*/  SEL R19, RZ, 0x1, P5 ;  /* 0x00000001ff137807 */ /* 0x004fe20002800000 */
[----:B------:R-:W-:Y:S01]  /*1870*/  IMAD.IADD R6, R7, 0x1, R6 ;  /* 0x0000000107067824 */ /* 0x000fe200078e0206 */
[----:B------:R-:W-:Y:S01]  /*1880*/  SEL R23, RZ, 0x1, P3 ;  /* 0x00000001ff177807 */ /* 0x000fe20001800000 */
[----:B------:R-:W-:Y:S01]  /*1890*/  IMAD.IADD R2, R2, 0x1, R15 ;  /* 0x0000000102027824 */ /* 0x000fe200078e020f */
[----:B------:R-:W-:Y:S02]  /*18a0*/  FSETP.GTU.AND P5, PT, R8, RZ, PT ;  /* 0x000000ff0800720b */ /* 0x000fe40003fac000 */
[----:B------:R-:W-:Y:S01]  /*18b0*/  FSETP.GTU.AND P3, PT, R5, RZ, PT ;  /* 0x000000ff0500720b */ /* 0x000fe20003f6c000 */
[----:B------:R0:W-:Y:S01]  /*18c0*/  STS.U8 [R4+UR4], R21 ;  /* 0x0000001504007988 */ /* 0x0001e20008000004 */
[----:B------:R-:W-:-:S02]  /*18d0*/  SEL R7, RZ, 0x1, P4 ;  /* 0x00000001ff077807 */ /* 0x000fc40002000000 */
[----:B------:R-:W-:Y:S01]  /*18e0*/  SEL R15, RZ, 0x1, P1 ;  /* 0x00000001ff0f7807 */ /* 0x000fe20000800000 */
[----:B------:R1:W-:Y:S01]  /*18f0*/  STS.U8 [R4+UR4+0x110], R13 ;  /* 0x0001100d04007988 */ /* 0x0003e20008000004 */
[----:B------:R-:W-:Y:S02]  /*1900*/  SEL R25, RZ, 0x1, P2 ;  /* 0x00000001ff197807 */ /* 0x000fe40001000000 */
[----:B------:R-:W-:Y:S01]  /*1910*/  SEL R5, RZ, 0x1, P5 ;  /* 0x00000001ff057807 */ /* 0x000fe20002800000 */
[----:B------:R2:W-:Y:S01]  /*1920*/  STS.U8 [R4+UR4+0x220], R17 ;  /* 0x0002201104007988 */ /* 0x0005e20008000004 */
[----:B------:R-:W-:Y:S02]  /*1930*/  LOP3.LUT R3, R3, 0x1, RZ, 0xc0, !PT ;  /* 0x0000000103037812 */ /* 0x000fe400078ec0ff */
[----:B0-----:R-:W-:Y:S01]  /*1940*/  SEL R21, RZ, 0x1, P3 ;  /* 0x00000001ff157807 */ /* 0x001fe20001800000 */
[----:B------:R0:W-:Y:S01]  /*1950*/  STS.U8 [R4+UR4+0x440], R19 ;  /* 0x0004401304007988 */ /* 0x0001e20008000004 */
[----:B-1----:R-:W-:-:S02]  /*1960*/  SEL R13, RZ, 0x1, P6 ;  /* 0x00000001ff0d7807 */ /* 0x002fc40003000000 */
[----:B--2---:R-:W-:Y:S02]  /*1970*/  LOP3.LUT R17, R6, 0x1, RZ, 0xc0, !PT ;  /* 0x0000000106117812 */ /* 0x004fe400078ec0ff */
[----:B0-----:R-:W-:Y:S01]  /*1980*/  LOP3.LUT R19, R2, 0x1, RZ, 0xc0, !PT ;  /* 0x0000000102137812 */ /* 0x001fe200078ec0ff */
[----:B------:R-:W-:Y:S04]  /*1990*/  STS.U8 [R4+UR4+0x550], R11 ;  /* 0x0005500b04007988 */ /* 0x000fe80008000004 */
        /* <DEDUP_REMOVED lines=10> */
[----:B------:R-:W-:Y:S01]  /*1a40*/  STS.U8 [R4+UR4+0xff0], R21 ;  /* 0x000ff01504007988 */ /* 0x000fe20008000004 */
[----:B------:R-:W-:Y:S06]  /*1a50*/  BAR.SYNC.DEFER_BLOCKING 0x0 ;  /* 0x0000000000007b1d */ /* 0x000fec0000010000 */
[----:B------:R-:W0:Y:S01]  /*1a60*/  LDS.128 R8, [R14+UR4] ;  /* 0x000000040e087984 */ /* 0x000e220008000c00 */
[----:B------:R-:W-:Y:S01]  /*1a70*/  ULDC.64 UR4, c[0x0][0x240] ;  /* 0x0000900000047ab9 */ /* 0x000fe20000000a00 */
[----:B0-----:R-:W-:-:S02]  /*1a80*/  PRMT R5, R8, 0x7772, RZ ;  /* 0x0000777208057816 */ /* 0x001fc400000000ff */
[C---:B------:R-:W-:Y:S02]  /*1a90*/  PRMT R6, R8.reuse, 0x7771, RZ ;  /* 0x0000777108067816 */ /* 0x040fe400000000ff */
[----:B------:R-:W-:Y:S02]  /*1aa0*/  PRMT R2, R8, 0x7770, RZ ;  /* 0x0000777008027816 */ /* 0x000fe400000000ff */
[----:B------:R-:W-:Y:S02]  /*1ab0*/  SHF.R.U32.HI R16, RZ, 0x18, R8 ;  /* 0x00000018ff107819 */ /* 0x000fe40000011608 */
[C---:B------:R-:W-:Y:S02]  /*1ac0*/  PRMT R8, R10.reuse, 0x7772, RZ ;  /* 0x000077720a087816 */ /* 0x040fe400000000ff */
[----:B------:R-:W-:Y:S02]  /*1ad0*/  PRMT R13, R10, 0x7771, RZ ;  /* 0x000077710a0d7816 */ /* 0x000fe400000000ff */
[----:B------:R-:W-:-:S02]  /*1ae0*/  PRMT R5, R6, 0x5410, R5 ;  /* 0x0000541006057816 */ /* 0x000fc40000000005 */
[C---:B------:R-:W-:Y:S02]  /*1af0*/  PRMT R6, R9.reuse, 0x7772, RZ ;  /* 0x0000777209067816 */ /* 0x040fe400000000ff */
[----:B------:R-:W-:Y:S02]  /*1b00*/  PRMT R7, R9, 0x7771, RZ ;  /* 0x0000777109077816 */ /* 0x000fe400000000ff */
[C---:B------:R-:W-:Y:S02]  /*1b10*/  PRMT R14, R11.reuse, 0x7772, RZ ;  /* 0x000077720b0e7816 */ /* 0x040fe400000000ff */
[----:B------:R-:W-:Y:S02]  /*1b20*/  PRMT R15, R11, 0x7771, RZ ;  /* 0x000077710b0f7816 */ /* 0x000fe400000000ff */
[----:B------:R-:W-:Y:S02]  /*1b30*/  PRMT R8, R13, 0x5410, R8 ;  /* 0x000054100d087816 */ /* 0x000fe40000000008 */
[----:B------:R-:W-:-:S02]  /*1b40*/  PRMT R3, R9, 0x7770, RZ ;  /* 0x0000777009037816 */ /* 0x000fc400000000ff */
[----:B------:R-:W-:Y:S02]  /*1b50*/  PRMT R6, R7, 0x5410, R6 ;  /* 0x0000541007067816 */ /* 0x000fe40000000006 */
[----:B------:R-:W-:Y:S02]  /*1b60*/  PRMT R14, R15, 0x5410, R14 ;  /* 0x000054100f0e7816 */ /* 0x000fe4000000000e */
[----:B------:R-:W-:Y:S02]  /*1b70*/  LOP3.LUT R5, R5, 0x10001, RZ, 0xc0, !PT ;  /* 0x0001000105057812 */ /* 0x000fe400078ec0ff */
[----:B------:R-:W-:Y:S02]  /*1b80*/  PRMT R4, R10, 0x7770, RZ ;  /* 0x000077700a047816 */ /* 0x000fe400000000ff */
[----:B------:R-:W-:Y:S02]  /*1b90*/  LOP3.LUT R8, R8, 0x10001, RZ, 0xc0, !PT ;  /* 0x0001000108087812 */ /* 0x000fe400078ec0ff */
[----:B------:R-:W-:-:S02]  /*1ba0*/  PRMT R12, R11, 0x7770, RZ ;  /* 0x000077700b0c7816 */ /* 0x000fc400000000ff */
[----:B------:R-:W-:Y:S02]  /*1bb0*/  LOP3.LUT R17, R2, 0x1, RZ, 0xc0, !PT ;  /* 0x0000000102117812 */ /* 0x000fe400078ec0ff */
[----:B------:R-:W-:Y:S02]  /*1bc0*/  LOP3.LUT R7, R3, 0x1, RZ, 0xc0, !PT ;  /* 0x0000000103077812 */ /* 0x000fe400078ec0ff */
[----:B------:R-:W-:Y:S02]  /*1bd0*/  LOP3.LUT R6, R6, 0x10001, RZ, 0xc0, !PT ;  /* 0x0001000106067812 */ /* 0x000fe400078ec0ff */
[----:B------:R-:W-:Y:S02]  /*1be0*/  LOP3.LUT R14, R14, 0x10001, RZ, 0xc0, !PT ;  /* 0x000100010e0e7812 */ /* 0x000fe400078ec0ff */
[C---:B------:R-:W-:Y:S02]  /*1bf0*/  LOP3.LUT R2, R5.reuse, 0xffff, RZ, 0xc0, !PT ;  /* 0x0000ffff05027812 */ /* 0x040fe400078ec0ff */
[----:B------:R-:W-:-:S02]  /*1c00*/  PRMT R3, R5, 0x7732, RZ ;  /* 0x0000773205037816 */ /* 0x000fc400000000ff */
[----:B------:R-:W-:Y:S02]  /*1c10*/  LOP3.LUT R20, R4, 0x1, RZ, 0xc0, !PT ;  /* 0x0000000104147812 */ /* 0x000fe400078ec0ff */
[----:B------:R-:W-:Y:S02]  /*1c20*/  LOP3.LUT R5, R8, 0xffff, RZ, 0xc0, !PT ;  /* 0x0000ffff08057812 */ /* 0x000fe400078ec0ff */
[----:B------:R-:W-:Y:S02]  /*1c30*/  LOP3.LUT R15, R12, 0x1, RZ, 0xc0, !PT ;  /* 0x000000010c0f7812 */ /* 0x000fe400078ec0ff */
[----:B------:R-:W-:Y:S02]  /*1c40*/  LOP3.LUT R4, R6, 0xffff, RZ, 0xc0, !PT ;  /* 0x0000ffff06047812 */ /* 0x000fe400078ec0ff */
[----:B------:R-:W-:Y:S02]  /*1c50*/  LOP3.LUT R12, R14, 0xffff, RZ, 0xc0, !PT ;  /* 0x0000ffff0e0c7812 */ /* 0x000fe400078ec0ff */
[----:B------:R-:W-:-:S02]  /*1c60*/  SHF.R.U32.HI R9, RZ, 0x18, R9 ;  /* 0x00000018ff097819 */ /* 0x000fc40000011609 */
[----:B------:R-:W-:Y:S02]  /*1c70*/  SHF.R.U32.HI R10, RZ, 0x18, R10 ;  /* 0x00000018ff0a7819 */ /* 0x000fe4000001160a */
[----:B------:R-:W-:Y:S02]  /*1c80*/  SHF.R.U32.HI R11, RZ, 0x18, R11 ;  /* 0x00000018ff0b7819 */ /* 0x000fe4000001160b */
[----:B------:R-:W-:Y:S02]  /*1c90*/  PRMT R13, R20, 0x3340, R5 ;  /* 0x00003340140d7816 */ /* 0x000fe40000000005 */
[----:B------:R-:W-:Y:S02]  /*1ca0*/  PRMT R5, R6, 0x7732, RZ ;  /* 0x0000773206057816 */ /* 0x000fe400000000ff */
[----:B------:R-:W-:Y:S02]  /*1cb0*/  PRMT R18, R7, 0x3340, R4 ;  /* 0x0000334007127816 */ /* 0x000fe40000000004 */
[----:B------:R-:W-:-:S02]  /*1cc0*/  PRMT R20, R15, 0x3340, R12 ;  /* 0x000033400f147816 */ /* 0x000fc4000000000c */
[----:B------:R-:W-:Y:S02]  /*1cd0*/  PRMT R6, R8, 0x7732, RZ ;  /* 0x0000773208067816 */ /* 0x000fe400000000ff */
[----:B------:R-:W-:Y:S02]  /*1ce0*/  SGXT.U32 R16, R16, 0x1 ;  /* 0x000000011010781a */ /* 0x000fe40000000000 */
[----:B------:R-:W-:Y:S02]  /*1cf0*/  SGXT.U32 R12, R9, 0x1 ;  /* 0x00000001090c781a */ /* 0x000fe40000000000 */
[----:B------:R-:W-:Y:S02]  /*1d00*/  SGXT.U32 R7, R10, 0x1 ;  /* 0x000000010a07781a */ /* 0x000fe40000000000 */
[----:B------:R-:W-:Y:S02]  /*1d10*/  PRMT R8, R14, 0x7732, RZ ;  /* 0x000077320e087816 */ /* 0x000fe400000000ff */
[----:B------:R-:W-:-:S02]  /*1d20*/  SGXT.U32 R11, R11, 0x1 ;  /* 0x000000010b0b781a */ /* 0x000fc40000000000 */
[----:B------:R-:W-:Y:S02]  /*1d30*/  IADD3 R4, P1, R0, UR4, RZ ;  /* 0x0000000400047c10 */ /* 0x000fe4000ff3e0ff */
[----:B------:R-:W-:Y:S02]  /*1d40*/  PRMT R2, R17, 0x3340, R2 ;  /* 0x0000334011027816 */ /* 0x000fe40000000002 */
[----:B------:R-:W-:Y:S02]  /*1d50*/  PRMT R3, R3, 0x3340, R16 ;  /* 0x0000334003037816 */ /* 0x000fe40000000010 */
[----:B------:R-:W-:Y:S02]  /*1d60*/  PRMT R9, R5, 0x3340, R12 ;  /* 0x0000334005097816 */ /* 0x000fe4000000000c */
[----:B------:R-:W-:Y:S02]  /*1d70*/  PRMT R6, R6, 0x3340, R7 ;  /* 0x0000334006067816 */ /* 0x000fe40000000007 */
[----:B------:R-:W-:-:S02]  /*1d80*/  PRMT R11, R8, 0x3340, R11 ;  /* 0x00003340080b7816 */ /* 0x000fc4000000000b */
[----:B------:R-:W-:Y:S02]  /*1d90*/  LEA.HI.X.SX32 R5, R0, UR5, 0x1, P1 ;  /* 0x0000000500057c11 */ /* 0x000fe400088f0eff */
[----:B------:R-:W-:Y:S02]  /*1da0*/  PRMT R8, R2, 0x5410, R3 ;  /* 0x0000541002087816 */ /* 0x000fe40000000003 */
[----:B------:R-:W-:Y:S02]  /*1db0*/  PRMT R9, R18, 0x5410, R9 ;  /* 0x0000541012097816 */ /* 0x000fe40000000009 */
[----:B------:R-:W-:Y:S02]  /*1dc0*/  PRMT R10, R13, 0x5410, R6 ;  /* 0x000054100d0a7816 */ /* 0x000fe40000000006 */
[----:B------:R-:W-:Y:S01]  /*1dd0*/  PRMT R11, R20, 0x5410, R11 ;  /* 0x00005410140b7816 */ /* 0x000fe2000000000b */
[----:B------:R-:W-:Y:S06]  /*1de0*/  @P0 EXIT ;  /* 0x000000000000094d */ /* 0x000fec0003800000 */
[----:B------:R-:W-:Y:S01]  /*1df0*/  STG.E.128 desc[UR6][R4.64], R8 ;  /* 0x0000000804007986 */ /* 0x000fe2000c101d06 */
[----:B------:R-:W-:Y:S05]  /*1e00*/  EXIT ;  /* 0x000000000000794d */ /* 0x000fea0003800000 */
.L_x_0:
[----:B------:R-:W-:-:S00]  /*1e10*/  BRA `(.L_x_0) ;  /* 0xfffffffc00fc7947 */ /* 0x000fc0000383ffff */
[----:B------:R-:W-:-:S00]  /*1e20*/  NOP ;  /* 0x0000000000007918 */ /* 0x000fc00000000000 */
        /* <DEDUP_REMOVED lines=13> */
.L_x_1:


//--------------------- .nv.global.init           --------------------------
	.section	.nv.global.init,"aw",@progbits
.nv.global.init:
	.type		_$_str,@object
	.size		_$_str,(_$_str_$_2 - _$_str)
_$_str:
        /*0000*/ 	.byte	0x5f, 0x5f, 0x43, 0x55, 0x44, 0x41, 0x5f, 0x46, 0x54, 0x5a, 0x00
	.type		_$_str_$_2,@object
	.size		_$_str_$_2,(.L_1 - _$_str_$_2)
_$_str_$_2:
        /*000b*/ 	.byte	0x5f, 0x5f, 0x43, 0x55, 0x44, 0x41, 0x5f, 0x50, 0x52, 0x45, 0x43, 0x5f, 0x53, 0x51, 0x52, 0x54
        /*001b*/ 	.byte	0x00
.L_1:


//--------------------- .nv.shared.triton_poi_fused__native_batch_norm_legit_no_training_relu_threshold_backward_24 --------------------------
	.section	.nv.shared.triton_poi_fused__native_batch_norm_legit_no_training_relu_threshold_backward_24,"aw",@nobits
	.sectionflags	@""
	.align	16
	.zero		1024


//--------------------- .nv.constant0.triton_poi_fused__native_batch_norm_legit_no_training_relu_threshold_backward_24 --------------------------
	.section	.nv.constant0.triton_poi_fused__native_batch_norm_legit_no_training_relu_threshold_backward_24,"a",@progbits
	.sectionflags	@""
	.align	4
.nv.constant0.triton_poi_fused__native_batch_norm_legit_no_training_relu_threshold_backward_24:
	.zero		592
